def attn_fwd(
    Q,
    K,
    V,
    Out,
    Lse,
    sm_scale,
    stride_qz,
    stride_qh,
    stride_qm,
    stride_qk,
    stride_kz,
    stride_kh,
    stride_kn,
    stride_kk,
    stride_vz,
    stride_vh,
    stride_vn,
    stride_vk,
    stride_oz,
    stride_oh,
    stride_om,
    stride_ok,
    seqlen_q,
    seqlen_k,
    BLOCK_M: tl.constexpr,
    BLOCK_N: tl.constexpr,
    HEAD_DIM: tl.constexpr,
    CAUSAL: tl.constexpr,
):
    start_m = tl.program_id(0)
    off_hz = tl.program_id(1)
    q_off = off_hz * stride_qh
    k_off = off_hz * stride_kh
    v_off = off_hz * stride_vh
    offs_m = start_m * BLOCK_M + tl.arange(0, BLOCK_M)
    offs_d = tl.arange(0, HEAD_DIM)
    offs_n = tl.arange(0, BLOCK_N)
    q_ptrs = Q + q_off + offs_m[:, None] * stride_qm + offs_d[None, :] * stride_qk
    k_ptrs = K + k_off + offs_d[:, None] * stride_kk + offs_n[None, :] * stride_kn
    v_ptrs = V + v_off + offs_n[:, None] * stride_vn + offs_d[None, :] * stride_vk
    m_i = tl.full([BLOCK_M], float("-inf"), dtype=tl.float32)
    l_i = tl.zeros([BLOCK_M], dtype=tl.float32) + 1.0
    acc = tl.zeros([BLOCK_M, HEAD_DIM], dtype=tl.float32)
    q = tl.load(q_ptrs)
    acc, l_i, m_i = _attn_fwd_inner(
        acc,
        l_i,
        m_i,
        q,
        k_ptrs,
        v_ptrs,
        sm_scale,
        stride_kn,
        stride_vn,
        start_m,
        seqlen_k,
        BLOCK_M,
        BLOCK_N,
        HEAD_DIM,
        CAUSAL,
    )
    acc = acc / l_i[:, None]
    lse = m_i + tl.math.log2(l_i) / 1.4426950408889634
    o_ptrs = (
        Out
        + off_hz * stride_oh
        + offs_m[:, None] * stride_om
        + offs_d[None, :] * stride_ok
    )
    tl.store(o_ptrs, acc.to(Out.dtype.element_ty))
    tl.store(Lse + off_hz * seqlen_q + offs_m, lse)

# config = {"BLOCK_M": 32, "BLOCK_N": 32, "HEAD_DIM": 512, "arch": "sm_100", "causal": false, "dtype": "bf16", "num_stages": 4, "num_warps": 8}
# arch = sm_100


// ===== COMPILED SASS (sm_100a) =====

	.target	sm_100a

	.elftype	@"ET_EXEC"


//--------------------- .note.nv.tkinfo           --------------------------
	.section	.note.nv.tkinfo,"",@"SHT_NOTE"
	.sectionflags	@"SHF_NOTE_NV_TKINFO"
	.tkinfo
        /*0018*/ 	.word	0x00000081
        /*0030*/ 	.string	""
        /*0030*/ 	.string	"ptxas-blackwell"
        /*0030*/ 	.string	"Cuda compilation tools, release 12.9, V12.9.86"
        /*0030*/ 	.string	"Build cuda_12.9.r12.9/compiler.36037853_0"
        /*0030*/ 	.string	"-v  -suppress-debug-info  -lineinfo  -arch sm_100a "



//--------------------- .note.nv.cuver            --------------------------
	.section	.note.nv.cuver,"",@"SHT_NOTE"
	.sectionflags	@"SHF_NOTE_NV_CUVER"
        /*0018*/ 	.short	0x0001
        /*001a*/ 	.short	0x0064
        /*001c*/ 	.short	0x0001
        /*001e*/ 	.short	0x0000
        /*0020*/ 	.short	0x0001
        /*0022*/ 	.short	0x0000


//--------------------- .nv.info                  --------------------------
	.section	.nv.info,"",@"SHT_CUDA_INFO"
	.align	4


	//----- nvinfo : EIATTR_REGCOUNT
	.align		4
        /*0000*/ 	.byte	0x04, 0x2f
        /*0002*/ 	.short	(.L_2 - .L_1)
	.align		4
.L_1:
        /*0004*/ 	.word	index@(attn_fwd)
        /*0008*/ 	.word	0x000000ff


	//----- nvinfo : EIATTR_FRAME_SIZE
	.align		4
.L_2:
        /*000c*/ 	.byte	0x04, 0x11
        /*000e*/ 	.short	(.L_4 - .L_3)
	.align		4
.L_3:
        /*0010*/ 	.word	index@(attn_fwd)
        /*0014*/ 	.word	0x00000270


	//----- nvinfo : EIATTR_MIN_STACK_SIZE
	.align		4
.L_4:
        /*0018*/ 	.byte	0x04, 0x12
        /*001a*/ 	.short	(.L_6 - .L_5)
	.align		4
.L_5:
        /*001c*/ 	.word	index@(attn_fwd)
        /*0020*/ 	.word	0x00000270
.L_6:


//--------------------- .nv.info.attn_fwd         --------------------------
	.section	.nv.info.attn_fwd,"",@"SHT_CUDA_INFO"
	.sectionflags	@""
	.align	4


	//----- nvinfo : EIATTR_CUDA_API_VERSION
	.align		4
        /*0000*/ 	.byte	0x04, 0x37
        /*0002*/ 	.short	(.L_8 - .L_7)
.L_7:
        /*0004*/ 	.word	0x00000081


	//----- nvinfo : EIATTR_KPARAM_INFO
	.align		4
.L_8:
        /*0008*/ 	.byte	0x04, 0x17
        /*000a*/ 	.short	(.L_10 - .L_9)
.L_9:
        /*000c*/ 	.word	0x00000000
        /*0010*/ 	.short	0x0019
        /*0012*/ 	.short	0x0080
        /*0014*/ 	.byte	0x00, 0xf4, 0x21, 0x00


	//----- nvinfo : EIATTR_KPARAM_INFO
	.align		4
.L_10:
        /*0018*/ 	.byte	0x04, 0x17
        /*001a*/ 	.short	(.L_12 - .L_11)
.L_11:
        /*001c*/ 	.word	0x00000000
        /*0020*/ 	.short	0x0018
        /*0022*/ 	.short	0x0078
        /*0024*/ 	.byte	0x00, 0xf4, 0x21, 0x00


	//----- nvinfo : EIATTR_KPARAM_INFO
	.align		4
.L_12:
        /*0028*/ 	.byte	0x04, 0x17
        /*002a*/ 	.short	(.L_14 - .L_13)
.L_13:
        /*002c*/ 	.word	0x00000000
        /*0030*/ 	.short	0x0017
        /*0032*/ 	.short	0x0070
        /*0034*/ 	.byte	0x00, 0xf0, 0x11, 0x00


	//----- nvinfo : EIATTR_KPARAM_INFO
	.align		4
.L_14:
        /*0038*/ 	.byte	0x04, 0x17
        /*003a*/ 	.short	(.L_16 - .L_15)
.L_15:
        /*003c*/ 	.word	0x00000000
        /*0040*/ 	.short	0x0016
        /*0042*/ 	.short	0x006c
        /*0044*/ 	.byte	0x00, 0xf0, 0x11, 0x00


	//----- nvinfo : EIATTR_KPARAM_INFO
	.align		4
.L_16:
        /*0048*/ 	.byte	0x04, 0x17
        /*004a*/ 	.short	(.L_18 - .L_17)
.L_17:
        /*004c*/ 	.word	0x00000000
        /*0050*/ 	.short	0x0015
        /*0052*/ 	.short	0x0068
        /*0054*/ 	.byte	0x00, 0xf0, 0x11, 0x00


	//----- nvinfo : EIATTR_KPARAM_INFO
	.align		4
.L_18:
        /*0058*/ 	.byte	0x04, 0x17
        /*005a*/ 	.short	(.L_20 - .L_19)
.L_19:
        /*005c*/ 	.word	0x00000000
        /*0060*/ 	.short	0x0014
        /*0062*/ 	.short	0x0064
        /*0064*/ 	.byte	0x00, 0xf0, 0x11, 0x00


	//----- nvinfo : EIATTR_KPARAM_INFO
	.align		4
.L_20:
        /*0068*/ 	.byte	0x04, 0x17
        /*006a*/ 	.short	(.L_22 - .L_21)
.L_21:
        /*006c*/ 	.word	0x00000000
        /*0070*/ 	.short	0x0013
        /*0072*/ 	.short	0x0060
        /*0074*/ 	.byte	0x00, 0xf0, 0x11, 0x00


	//----- nvinfo : EIATTR_KPARAM_INFO
	.align		4
.L_22:
        /*0078*/ 	.byte	0x04, 0x17
        /*007a*/ 	.short	(.L_24 - .L_23)
.L_23:
        /*007c*/ 	.word	0x00000000
        /*0080*/ 	.short	0x0012
        /*0082*/ 	.short	0x005c
        /*0084*/ 	.byte	0x00, 0xf0, 0x11, 0x00


	//----- nvinfo : EIATTR_KPARAM_INFO
	.align		4
.L_24:
        /*0088*/ 	.byte	0x04, 0x17
        /*008a*/ 	.short	(.L_26 - .L_25)
.L_25:
        /*008c*/ 	.word	0x00000000
        /*0090*/ 	.short	0x0011
        /*0092*/ 	.short	0x0058
        /*0094*/ 	.byte	0x00, 0xf0, 0x11, 0x00


	//----- nvinfo : EIATTR_KPARAM_INFO
	.align		4
.L_26:
        /*0098*/ 	.byte	0x04, 0x17
        /*009a*/ 	.short	(.L_28 - .L_27)
.L_27:
        /*009c*/ 	.word	0x00000000
        /*00a0*/ 	.short	0x0010
        /*00a2*/ 	.short	0x0054
        /*00a4*/ 	.byte	0x00, 0xf0, 0x11, 0x00


	//----- nvinfo : EIATTR_KPARAM_INFO
	.align		4
.L_28:
        /*00a8*/ 	.byte	0x04, 0x17
        /*00aa*/ 	.short	(.L_30 - .L_29)
.L_29:
        /*00ac*/ 	.word	0x00000000
        /*00b0*/ 	.short	0x000f
        /*00b2*/ 	.short	0x0050
        /*00b4*/ 	.byte	0x00, 0xf0, 0x11, 0x00


	//----- nvinfo : EIATTR_KPARAM_INFO
	.align		4
.L_30:
        /*00b8*/ 	.byte	0x04, 0x17
        /*00ba*/ 	.short	(.L_32 - .L_31)
.L_31:
        /*00bc*/ 	.word	0x00000000
        /*00c0*/ 	.short	0x000e
        /*00c2*/ 	.short	0x004c
        /*00c4*/ 	.byte	0x00, 0xf0, 0x11, 0x00


	//----- nvinfo : EIATTR_KPARAM_INFO
	.align		4
.L_32:
        /*00c8*/ 	.byte	0x04, 0x17
        /*00ca*/ 	.short	(.L_34 - .L_33)
.L_33:
        /*00cc*/ 	.word	0x00000000
        /*00d0*/ 	.short	0x000d
        /*00d2*/ 	.short	0x0048
        /*00d4*/ 	.byte	0x00, 0xf0, 0x11, 0x00


	//----- nvinfo : EIATTR_KPARAM_INFO
	.align		4
.L_34:
        /*00d8*/ 	.byte	0x04, 0x17
        /*00da*/ 	.short	(.L_36 - .L_35)
.L_35:
        /*00dc*/ 	.word	0x00000000
        /*00e0*/ 	.short	0x000c
        /*00e2*/ 	.short	0x0044
        /*00e4*/ 	.byte	0x00, 0xf0, 0x11, 0x00


	//----- nvinfo : EIATTR_KPARAM_INFO
	.align		4
.L_36:
        /*00e8*/ 	.byte	0x04, 0x17
        /*00ea*/ 	.short	(.L_38 - .L_37)
.L_37:
        /*00ec*/ 	.word	0x00000000
        /*00f0*/ 	.short	0x000b
        /*00f2*/ 	.short	0x0040
        /*00f4*/ 	.byte	0x00, 0xf0, 0x11, 0x00


	//----- nvinfo : EIATTR_KPARAM_INFO
	.align		4
.L_38:
        /*00f8*/ 	.byte	0x04, 0x17
        /*00fa*/ 	.short	(.L_40 - .L_39)
.L_39:
        /*00fc*/ 	.word	0x00000000
        /*0100*/ 	.short	0x000a
        /*0102*/ 	.short	0x003c
        /*0104*/ 	.byte	0x00, 0xf0, 0x11, 0x00


	//----- nvinfo : EIATTR_KPARAM_INFO
	.align		4
.L_40:
        /*0108*/ 	.byte	0x04, 0x17
        /*010a*/ 	.short	(.L_42 - .L_41)
.L_41:
        /*010c*/ 	.word	0x00000000
        /*0110*/ 	.short	0x0009
        /*0112*/ 	.short	0x0038
        /*0114*/ 	.byte	0x00, 0xf0, 0x11, 0x00


	//----- nvinfo : EIATTR_KPARAM_INFO
	.align		4
.L_42:
        /*0118*/ 	.byte	0x04, 0x17
        /*011a*/ 	.short	(.L_44 - .L_43)
.L_43:
        /*011c*/ 	.word	0x00000000
        /*0120*/ 	.short	0x0008
        /*0122*/ 	.short	0x0034
        /*0124*/ 	.byte	0x00, 0xf0, 0x11, 0x00


	//----- nvinfo : EIATTR_KPARAM_INFO
	.align		4
.L_44:
        /*0128*/ 	.byte	0x04, 0x17
        /*012a*/ 	.short	(.L_46 - .L_45)
.L_45:
        /*012c*/ 	.word	0x00000000
        /*0130*/ 	.short	0x0007
        /*0132*/ 	.short	0x0030
        /*0134*/ 	.byte	0x00, 0xf0, 0x11, 0x00


	//----- nvinfo : EIATTR_KPARAM_INFO
	.align		4
.L_46:
        /*0138*/ 	.byte	0x04, 0x17
        /*013a*/ 	.short	(.L_48 - .L_47)
.L_47:
        /*013c*/ 	.word	0x00000000
        /*0140*/ 	.short	0x0006
        /*0142*/ 	.short	0x002c
        /*0144*/ 	.byte	0x00, 0xf0, 0x11, 0x00


	//----- nvinfo : EIATTR_KPARAM_INFO
	.align		4
.L_48:
        /*0148*/ 	.byte	0x04, 0x17
        /*014a*/ 	.short	(.L_50 - .L_49)
.L_49:
        /*014c*/ 	.word	0x00000000
        /*0150*/ 	.short	0x0005
        /*0152*/ 	.short	0x0028
        /*0154*/ 	.byte	0x00, 0xf0, 0x11, 0x00


	//----- nvinfo : EIATTR_KPARAM_INFO
	.align		4
.L_50:
        /*0158*/ 	.byte	0x04, 0x17
        /*015a*/ 	.short	(.L_52 - .L_51)
.L_51:
        /*015c*/ 	.word	0x00000000
        /*0160*/ 	.short	0x0004
        /*0162*/ 	.short	0x0020
        /*0164*/ 	.byte	0x00, 0xf4, 0x21, 0x00


	//----- nvinfo : EIATTR_KPARAM_INFO
	.align		4
.L_52:
        /*0168*/ 	.byte	0x04, 0x17
        /*016a*/ 	.short	(.L_54 - .L_53)
.L_53:
        /*016c*/ 	.word	0x00000000
        /*0170*/ 	.short	0x0003
        /*0172*/ 	.short	0x0018
        /*0174*/ 	.byte	0x00, 0xf4, 0x21, 0x00


	//----- nvinfo : EIATTR_KPARAM_INFO
	.align		4
.L_54:
        /*0178*/ 	.byte	0x04, 0x17
        /*017a*/ 	.short	(.L_56 - .L_55)
.L_55:
        /*017c*/ 	.word	0x00000000
        /*0180*/ 	.short	0x0002
        /*0182*/ 	.short	0x0010
        /*0184*/ 	.byte	0x00, 0xf4, 0x21, 0x00


	//----- nvinfo : EIATTR_KPARAM_INFO
	.align		4
.L_56:
        /*0188*/ 	.byte	0x04, 0x17
        /*018a*/ 	.short	(.L_58 - .L_57)
.L_57:
        /*018c*/ 	.word	0x00000000
        /*0190*/ 	.short	0x0001
        /*0192*/ 	.short	0x0008
        /*0194*/ 	.byte	0x00, 0xf4, 0x21, 0x00


	//----- nvinfo : EIATTR_KPARAM_INFO
	.align		4
.L_58:
        /*0198*/ 	.byte	0x04, 0x17
        /*019a*/ 	.short	(.L_60 - .L_59)
.L_59:
        /*019c*/ 	.word	0x00000000
        /*01a0*/ 	.short	0x0000
        /*01a2*/ 	.short	0x0000
        /*01a4*/ 	.byte	0x00, 0xf4, 0x21, 0x00


	//----- nvinfo : EIATTR_SPARSE_MMA_MASK
	.align		4
.L_60:
        /*01a8*/ 	.byte	0x03, 0x50
        /*01aa*/ 	.short	0x0000


	//----- nvinfo : EIATTR_MAXREG_COUNT
	.align		4
        /*01ac*/ 	.byte	0x03, 0x1b
        /*01ae*/ 	.short	0x00ff


	//----- nvinfo : EIATTR_NUM_BARRIERS
	.align		4
        /*01b0*/ 	.byte	0x02, 0x4c
        /*01b2*/ 	.byte	0x01
	.zero		1


	//----- nvinfo : EIATTR_ANNOTATIONS
	.align		4
        /*01b4*/ 	.byte	0x04, 0x55
        /*01b6*/ 	.short	(.L_62 - .L_61)


	//   ....[0]....
.L_61:
        /*01b8*/ 	.word	0x00000001
        /*01bc*/ 	.byte	0xb0, 0x1d, 0x00, 0x00, 0x01, 0x00, 0x00, 0x00, 0xf0, 0x1d, 0x00, 0x00, 0x01, 0x00, 0x00, 0x00
        /* <DEDUP_REMOVED lines=76> */
        /*068c*/ 	.byte	0x40, 0x56, 0x00, 0x00, 0x01, 0x00, 0x00, 0x00, 0x70, 0x56, 0x00, 0x00


	//----- nvinfo : EIATTR_COOP_GROUP_MASK_REGIDS
	.align		4
.L_62:
        /*0698*/ 	.byte	0x04, 0x29
        /*069a*/ 	.short	(.L_64 - .L_63)


	//   ....[0]....
.L_63:
        /*069c*/ 	.word	0xffffffff


	//   ....[1]....
        /*06a0*/ 	.word	0xffffffff


	//   ....[2]....
        /*06a4*/ 	.word	0xffffffff


	//   ....[3]....
        /*06a8*/ 	.word	0xffffffff


	//   ....[4]....
        /*06ac*/ 	.word	0xffffffff


	//   ....[5]....
        /*06b0*/ 	.word	0xffffffff


	//   ....[6]....
        /*06b4*/ 	.word	0xffffffff


	//   ....[7]....
        /*06b8*/ 	.word	0xffffffff


	//   ....[8]....
        /*06bc*/ 	.word	0xffffffff


	//   ....[9]....
        /*06c0*/ 	.word	0xffffffff


	//   ....[10]....
        /*06c4*/ 	.word	0xffffffff


	//   ....[11]....
        /*06c8*/ 	.word	0xffffffff


	//   ....[12]....
        /*06cc*/ 	.word	0xffffffff


	//   ....[13]....
        /*06d0*/ 	.word	0xffffffff


	//   ....[14]....
        /*06d4*/ 	.word	0xffffffff


	//   ....[15]....
        /*06d8*/ 	.word	0xffffffff


	//   ....[16]....
        /*06dc*/ 	.word	0xffffffff


	//   ....[17]....
        /*06e0*/ 	.word	0xffffffff


	//   ....[18]....
        /*06e4*/ 	.word	0xffffffff


	//   ....[19]....
        /*06e8*/ 	.word	0xffffffff


	//----- nvinfo : EIATTR_COOP_GROUP_INSTR_OFFSETS
	.align		4
.L_64:
        /*06ec*/ 	.byte	0x04, 0x28
        /*06ee*/ 	.short	(.L_66 - .L_65)


	//   ....[0]....
.L_65:
        /*06f0*/ 	.word	0x00004ff0


	//   ....[1]....
        /*06f4*/ 	.word	0x00005000


	//   ....[2]....
        /*06f8*/ 	.word	0x00005010


	//   ....[3]....
        /*06fc*/ 	.word	0x00005020


	//   ....[4]....
        /*0700*/ 	.word	0x00005070


	//   ....[5]....
        /*0704*/ 	.word	0x00005080


	//   ....[6]....
        /*0708*/ 	.word	0x00005090


	//   ....[7]....
        /*070c*/ 	.word	0x000050a0


	//   ....[8]....
        /*0710*/ 	.word	0x000051d0


	//   ....[9]....
        /*0714*/ 	.word	0x000051f0


	//   ....[10]....
        /*0718*/ 	.word	0x00005460


	//   ....[11]....
        /*071c*/ 	.word	0x00005470


	//   ....[12]....
        /*0720*/ 	.word	0x00005490


	//   ....[13]....
        /*0724*/ 	.word	0x000054a0


	//   ....[14]....
        /*0728*/ 	.word	0x000054f0


	//   ....[15]....
        /*072c*/ 	.word	0x00005500


	//   ....[16]....
        /*0730*/ 	.word	0x00005510


	//   ....[17]....
        /*0734*/ 	.word	0x00005520


	//   ....[18]....
        /*0738*/ 	.word	0x000055e0


	//   ....[19]....
        /*073c*/ 	.word	0x00005600


	//----- nvinfo : EIATTR_VRC_CTA_INIT_COUNT
	.align		4
.L_66:
        /*0740*/ 	.byte	0x02, 0x4a
	.zero		1
	.zero		1


	//----- nvinfo : EIATTR_EXIT_INSTR_OFFSETS
	.align		4
        /*0744*/ 	.byte	0x04, 0x1c
        /*0746*/ 	.short	(.L_68 - .L_67)


	//   ....[0]....
.L_67:
        /*0748*/ 	.word	0x00009bd0


	//   ....[1]....
        /*074c*/ 	.word	0x00009c00


	//----- nvinfo : EIATTR_REQNTID
	.align		4
.L_68:
        /*0750*/ 	.byte	0x04, 0x10
        /*0752*/ 	.short	(.L_70 - .L_69)
.L_69:
        /*0754*/ 	.word	0x00000100
        /*0758*/ 	.word	0x00000001
        /*075c*/ 	.word	0x00000001


	//----- nvinfo : EIATTR_CBANK_PARAM_SIZE
	.align		4
.L_70:
        /*0760*/ 	.byte	0x03, 0x19
        /*0762*/ 	.short	0x0088


	//----- nvinfo : EIATTR_PARAM_CBANK
	.align		4
        /*0764*/ 	.byte	0x04, 0x0a
        /*0766*/ 	.short	(.L_72 - .L_71)
	.align		4
.L_71:
        /*0768*/ 	.word	index@(.nv.constant0.attn_fwd)
        /*076c*/ 	.short	0x0380
        /*076e*/ 	.short	0x0088


	//----- nvinfo : EIATTR_SW_WAR
	.align		4
.L_72:
        /*0770*/ 	.byte	0x04, 0x36
        /*0772*/ 	.short	(.L_74 - .L_73)
.L_73:
        /*0774*/ 	.word	0x00000008
.L_74:


//--------------------- .nv.compat                --------------------------
	.section	.nv.compat,"",@"SHT_CUDA_COMPAT_INFO"
	.align	4
        /*0000*/ 	.byte	0x02, 0x02, 0x01, 0x00, 0x02, 0x05, 0x05, 0x00, 0x02, 0x03, 0x00, 0x00, 0x02, 0x06, 0x01, 0x00


//--------------------- .nv.callgraph             --------------------------
	.section	.nv.callgraph,"",@"SHT_CUDA_CALLGRAPH"
	.align	4
	.sectionentsize	8
	.align		4
        /*0000*/ 	.word	0x00000000
	.align		4
        /*0004*/ 	.word	0xffffffff
	.align		4
        /*0008*/ 	.word	0x00000000
	.align		4
        /*000c*/ 	.word	0xfffffffe
	.align		4
        /*0010*/ 	.word	0x00000000
	.align		4
        /*0014*/ 	.word	0xfffffffd
	.align		4
        /*0018*/ 	.word	0x00000000
	.align		4
        /*001c*/ 	.word	0xfffffffc


//--------------------- .nv.constant4             --------------------------
	.section	.nv.constant4,"a",@progbits
	.align	8
	.align		8
.nv.constant4:
        /*0000*/ 	.dword	_$_str


//--------------------- .text.attn_fwd            --------------------------
	.section	.text.attn_fwd,"ax",@progbits
	.align	128
        .global         attn_fwd
        .type           attn_fwd,@function
        .size           attn_fwd,(.L_x_3 - attn_fwd)
        .other          attn_fwd,@"STO_CUDA_ENTRY STV_DEFAULT"
attn_fwd:
.text.attn_fwd:
[----:B------:R-:W0:Y:S01]  /*0000*/  LDC R1, c[0x0][0x37c] ;  /* 0x0000df00ff017b82 */ /* 0x000e220000000800 */
[----:B------:R-:W1:Y:S07]  /*0010*/  S2R R22, SR_TID.X ;  /* 0x0000000000167919 */ /* 0x000e6e0000002100 */
[----:B------:R-:W2:Y:S01]  /*0020*/  S2UR UR7, SR_CTAID.Y ;  /* 0x00000000000779c3 */ /* 0x000ea20000002600 */
[----:B------:R-:W2:Y:S01]  /*0030*/  LDCU.64 UR4, c[0x0][0x3b0] ;  /* 0x00007600ff0477ac */ /* 0x000ea20008000a00 */
[----:B0-----:R-:W-:Y:S01]  /*0040*/  VIADD R1, R1, 0xfffffd90 ;  /* 0xfffffd9001017836 */ /* 0x001fe20000000000 */
[----:B------:R-:W0:Y:S01]  /*0050*/  S2R R252, SR_CTAID.X ;  /* 0x0000000000fc7919 */ /* 0x000e220000002500 */
[----:B------:R-:W3:Y:S04]  /*0060*/  LDCU.64 UR10, c[0x0][0x358] ;  /* 0x00006b00ff0a77ac */ /* 0x000ee80008000a00 */
[----:B------:R-:W4:Y:S08]  /*0070*/  LDC R3, c[0x0][0x3b8] ;  /* 0x0000ee00ff037b82 */ /* 0x000f300000000800 */
[----:B------:R-:W5:Y:S01]  /*0080*/  LDC.64 R10, c[0x0][0x380] ;  /* 0x0000e000ff0a7b82 */ /* 0x000f620000000a00 */
[----:B--2---:R-:W-:-:S04]  /*0090*/  UIMAD UR4, UR7, UR4, URZ ;  /* 0x00000004070472a4 */ /* 0x004fc8000f8e02ff */
[----:B------:R-:W-:Y:S01]  /*00a0*/  USHF.L.U32 UR6, UR4, 0x1, URZ ;  /* 0x0000000104067899 */ /* 0x000fe200080006ff */
[----:B-1----:R-:W-:Y:S02]  /*00b0*/  LOP3.LUT R5, R22, 0x1f, RZ, 0xc0, !PT ;  /* 0x0000001f16057812 */ /* 0x002fe400078ec0ff */
[----:B------:R-:W-:-:S03]  /*00c0*/  SHF.R.U32.HI R6, RZ, 0x5, R22 ;  /* 0x00000005ff067819 */ /* 0x000fc60000011616 */
[----:B0-----:R-:W-:Y:S01]  /*00d0*/  IMAD R252, R252, 0x20, R5 ;  /* 0x00000020fcfc7824 */ /* 0x001fe200078e0205 */
[----:B------:R-:W-:-:S03]  /*00e0*/  SGXT.U32 R6, R6, 0x3 ;  /* 0x000000030606781a */ /* 0x000fc60000000000 */
[----:B------:R-:W-:Y:S01]  /*00f0*/  IMAD R0, R252, UR5, RZ ;  /* 0x00000005fc007c24 */ /* 0x000fe2000f8e02ff */
[----:B------:R-:W-:Y:S01]  /*0100*/  UIMAD.WIDE UR4, UR4, 0x2, URZ ;  /* 0x00000002040478a5 */ /* 0x000fe2000f8e02ff */
[----:B----4-:R-:W-:-:S03]  /*0110*/  IMAD R9, R6, R3, RZ ;  /* 0x0000000306097224 */ /* 0x010fc600078e02ff */
[C---:B------:R-:W-:Y:S01]  /*0120*/  SHF.L.U32 R7, R0.reuse, 0x1, RZ ;  /* 0x0000000100077819 */ /* 0x040fe200000006ff */
[----:B------:R-:W-:-:S03]  /*0130*/  IMAD.HI R0, R0, 0x2, RZ ;  /* 0x0000000200007827 */ /* 0x000fc600078e02ff */
[----:B-----5:R-:W-:Y:S01]  /*0140*/  IADD3 R2, P0, P1, R7, UR6, R10 ;  /* 0x0000000607027c10 */ /* 0x020fe2000f91e00a */
[----:B------:R-:W-:-:S03]  /*0150*/  IMAD R7, R3, 0x8, R9 ;  /* 0x0000000803077824 */ /* 0x000fc600078e0209 */
[----:B------:R-:W-:Y:S01]  /*0160*/  IADD3.X R0, PT, PT, R0, UR5, R11, P0, P1 ;  /* 0x0000000500007c10 */ /* 0x000fe200087e240b */
[----:B------:R-:W-:Y:S01]  /*0170*/  IMAD R15, R3, 0x8, R7 ;  /* 0x00000008030f7824 */ /* 0x000fe200078e0207 */
[-C--:B------:R-:W-:Y:S02]  /*0180*/  LEA R10, P0, R9, R2.reuse, 0x1 ;  /* 0x00000002090a7211 */ /* 0x080fe400078008ff */
[----:B------:R-:W-:Y:S02]  /*0190*/  LEA R12, P1, R7, R2, 0x1 ;  /* 0x00000002070c7211 */ /* 0x000fe400078208ff */
[----:B------:R-:W-:Y:S02]  /*01a0*/  LEA.HI.X.SX32 R11, R9, R0, 0x1, P0 ;  /* 0x00000000090b7211 */ /* 0x000fe400000f0eff */
[----:B------:R-:W-:Y:S02]  /*01b0*/  LEA R9, R3, R15, 0x3 ;  /* 0x0000000f03097211 */ /* 0x000fe400078e18ff */
[----:B------:R-:W-:Y:S01]  /*01c0*/  LEA R14, P0, R15, R2, 0x1 ;  /* 0x000000020f0e7211 */ /* 0x000fe200078008ff */
[----:B---3--:R-:W2:Y:S01]  /*01d0*/  LDG.E.U16 R4, desc[UR10][R10.64] ;  /* 0x0000000a0a047981 */ /* 0x008ea2000c1e1500 */
[-C--:B------:R-:W-:Y:S01]  /*01e0*/  LEA.HI.X.SX32 R13, R7, R0.reuse, 0x1, P1 ;  /* 0x00000000070d7211 */ /* 0x080fe200008f0eff */
[----:B------:R-:W-:Y:S01]  /*01f0*/  IMAD R19, R3, 0x8, R9 ;  /* 0x0000000803137824 */ /* 0x000fe200078e0209 */
[----:B------:R-:W-:-:S03]  /*0200*/  LEA.HI.X.SX32 R15, R15, R0, 0x1, P0 ;  /* 0x000000000f0f7211 */ /* 0x000fc600000f0eff */
[----:B------:R-:W-:Y:S01]  /*0210*/  IMAD R21, R3, 0x8, R19 ;  /* 0x0000000803157824 */ /* 0x000fe200078e0213 */
[----:B------:R-:W-:Y:S01]  /*0220*/  LEA R16, P0, R9, R2, 0x1 ;  /* 0x0000000209107211 */ /* 0x000fe200078008ff */
[----:B------:R0:W3:Y:S03]  /*0230*/  LDG.E.U16 R8, desc[UR10][R14.64] ;  /* 0x0000000a0e087981 */ /* 0x0000e6000c1e1500 */
[----:B------:R-:W-:Y:S01]  /*0240*/  LEA R23, R3, R21, 0x3 ;  /* 0x0000001503177211 */ /* 0x000fe200078e18ff */
[----:B------:R1:W4:Y:S01]  /*0250*/  LDG.E.U16 R7, desc[UR10][R12.64] ;  /* 0x0000000a0c077981 */ /* 0x000322000c1e1500 */
[----:B------:R-:W-:Y:S02]  /*0260*/  LEA.HI.X.SX32 R17, R9, R0, 0x1, P0 ;  /* 0x0000000009117211 */ /* 0x000fe400000f0eff */
[-C--:B------:R-:W-:Y:S01]  /*0270*/  LEA R18, P0, R19, R2.reuse, 0x1 ;  /* 0x0000000213127211 */ /* 0x080fe200078008ff */
[----:B------:R-:W-:Y:S01]  /*0280*/  IMAD R25, R3, 0x8, R23 ;  /* 0x0000000803197824 */ /* 0x000fe200078e0217 */
[----:B------:R-:W-:Y:S01]  /*0290*/  LEA R20, P1, R23, R2, 0x1 ;  /* 0x0000000217147211 */ /* 0x000fe200078208ff */
[----:B------:R5:W2:Y:S01]  /*02a0*/  LDG.E.U16 R9, desc[UR10][R16.64] ;  /* 0x0000000a10097981 */ /* 0x000aa2000c1e1500 */
[----:B------:R-:W-:Y:S01]  /*02b0*/  LEA.HI.X.SX32 R19, R19, R0, 0x1, P0 ;  /* 0x0000000013137211 */ /* 0x000fe200000f0eff */
[----:B0-----:R-:W-:Y:S01]  /*02c0*/  IMAD R15, R3, 0x8, R25 ;  /* 0x00000008030f7824 */ /* 0x001fe200078e0219 */
[----:B------:R-:W-:-:S03]  /*02d0*/  LEA R10, P0, R21, R2, 0x1 ;  /* 0x00000002150a7211 */ /* 0x000fc600078008ff */
[----:B------:R0:W2:Y:S01]  /*02e0*/  LDG.E.U16 R24, desc[UR10][R18.64] ;  /* 0x0000000a12187981 */ /* 0x0000a2000c1e1500 */
[----:B------:R-:W-:Y:S02]  /*02f0*/  LEA.HI.X.SX32 R11, R21, R0, 0x1, P0 ;  /* 0x00000000150b7211 */ /* 0x000fe400000f0eff */
[----:B-1----:R-:W-:Y:S02]  /*0300*/  LEA R12, P0, R25, R2, 0x1 ;  /* 0x00000002190c7211 */ /* 0x002fe400078008ff */
[----:B-----5:R-:W-:Y:S01]  /*0310*/  LEA R17, R3, R15, 0x3 ;  /* 0x0000000f03117211 */ /* 0x020fe200078e18ff */
[----:B------:R1:W5:Y:S01]  /*0320*/  LDG.E.U16 R26, desc[UR10][R10.64] ;  /* 0x0000000a0a1a7981 */ /* 0x000362000c1e1500 */
[-C--:B------:R-:W-:Y:S02]  /*0330*/  LEA.HI.X.SX32 R13, R25, R0.reuse, 0x1, P0 ;  /* 0x00000000190d7211 */ /* 0x080fe400000f0eff */
[----:B------:R-:W-:Y:S01]  /*0340*/  LEA.HI.X.SX32 R21, R23, R0, 0x1, P1 ;  /* 0x0000000017157211 */ /* 0x000fe200008f0eff */
[----:B------:R-:W-:Y:S01]  /*0350*/  IMAD R23, R3, 0x8, R17 ;  /* 0x0000000803177824 */ /* 0x000fe200078e0211 */
[----:B------:R-:W-:Y:S01]  /*0360*/  LEA R14, P0, R15, R2, 0x1 ;  /* 0x000000020f0e7211 */ /* 0x000fe200078008ff */
[----:B------:R-:W2:Y:S02]  /*0370*/  LDG.E.U16 R28, desc[UR10][R12.64] ;  /* 0x0000000a0c1c7981 */ /* 0x000ea4000c1e1500 */
[----:B------:R-:W-:Y:S01]  /*0380*/  IMAD R25, R3, 0x8, R23 ;  /* 0x0000000803197824 */ /* 0x000fe200078e0217 */
[----:B------:R-:W-:Y:S01]  /*0390*/  LEA.HI.X.SX32 R15, R15, R0, 0x1, P0 ;  /* 0x000000000f0f7211 */ /* 0x000fe200000f0eff */
[----:B------:R1:W2:Y:S01]  /*03a0*/  LDG.E.U16 R27, desc[UR10][R20.64] ;  /* 0x0000000a141b7981 */ /* 0x0002a2000c1e1500 */
[----:B------:R-:W-:-:S02]  /*03b0*/  LEA R16, P0, R17, R2, 0x1 ;  /* 0x0000000211107211 */ /* 0x000fc400078008ff */
[----:B0-----:R-:W-:Y:S01]  /*03c0*/  LEA R18, P1, R23, R2, 0x1 ;  /* 0x0000000217127211 */ /* 0x001fe200078208ff */
[----:B------:R0:W2:Y:S01]  /*03d0*/  LDG.E.U16 R29, desc[UR10][R14.64] ;  /* 0x0000000a0e1d7981 */ /* 0x0000a2000c1e1500 */
[----:B------:R-:W-:Y:S02]  /*03e0*/  LEA.HI.X.SX32 R17, R17, R0, 0x1, P0 ;  /* 0x0000000011117211 */ /* 0x000fe400000f0eff */
[----:B-1----:R-:W-:Y:S02]  /*03f0*/  LEA R10, P0, R25, R2, 0x1 ;  /* 0x00000002190a7211 */ /* 0x002fe400078008ff */
[----:B------:R-:W-:Y:S01]  /*0400*/  LEA R21, R3, R25, 0x3 ;  /* 0x0000001903157211 */ /* 0x000fe200078e18ff */
[----:B------:R1:W2:Y:S01]  /*0410*/  LDG.E.U16 R30, desc[UR10][R16.64] ;  /* 0x0000000a101e7981 */ /* 0x0002a2000c1e1500 */
[-C--:B------:R-:W-:Y:S02]  /*0420*/  LEA.HI.X.SX32 R11, R25, R0.reuse, 0x1, P0 ;  /* 0x00000000190b7211 */ /* 0x080fe400000f0eff */
[----:B------:R-:W-:Y:S01]  /*0430*/  LEA.HI.X.SX32 R19, R23, R0, 0x1, P1 ;  /* 0x0000000017137211 */ /* 0x000fe200008f0eff */
[----:B------:R-:W-:Y:S01]  /*0440*/  IMAD R23, R3, 0x8, R21 ;  /* 0x0000000803177824 */ /* 0x000fe200078e0215 */
[C---:B------:R-:W-:Y:S01]  /*0450*/  LEA R12, P0, R21.reuse, R2, 0x1 ;  /* 0x00000002150c7211 */ /* 0x040fe200078008ff */
[----:B------:R-:W2:Y:S03]  /*0460*/  LDG.E.U16 R32, desc[UR10][R10.64] ;  /* 0x0000000a0a207981 */ /* 0x000ea6000c1e1500 */
[----:B------:R-:W-:Y:S01]  /*0470*/  LEA.HI.X.SX32 R13, R21, R0, 0x1, P0 ;  /* 0x00000000150d7211 */ /* 0x000fe200000f0eff */
[----:B------:R-:W-:Y:S01]  /*0480*/  IMAD R21, R3, 0x8, R23 ;  /* 0x0000000803157824 */ /* 0x000fe200078e0217 */
[----:B0-----:R-:W-:Y:S01]  /*0490*/  LEA R14, P0, R23, R2, 0x1 ;  /* 0x00000002170e7211 */ /* 0x001fe200078008ff */
[----:B------:R0:W2:Y:S03]  /*04a0*/  LDG.E.U16 R31, desc[UR10][R18.64] ;  /* 0x0000000a121f7981 */ /* 0x0000a6000c1e1500 */
[----:B------:R-:W-:Y:S01]  /*04b0*/  LEA R25, R3, R21, 0x3 ;  /* 0x0000001503197211 */ /* 0x000fe200078e18ff */
[----:B------:R0:W2:Y:S01]  /*04c0*/  LDG.E.U16 R33, desc[UR10][R12.64] ;  /* 0x0000000a0c217981 */ /* 0x0000a2000c1e1500 */
[----:B------:R-:W-:-:S02]  /*04d0*/  LEA.HI.X.SX32 R15, R23, R0, 0x1, P0 ;  /* 0x00000000170f7211 */ /* 0x000fc400000f0eff */
[----:B-1----:R-:W-:Y:S01]  /*04e0*/  LEA R16, P0, R25, R2, 0x1 ;  /* 0x0000000219107211 */ /* 0x002fe200078008ff */
[----:B0-----:R-:W-:-:S03]  /*04f0*/  IMAD R19, R3, 0x8, R25 ;  /* 0x0000000803137824 */ /* 0x001fc600078e0219 */
[----:B------:R-:W-:Y:S01]  /*0500*/  LEA.HI.X.SX32 R17, R25, R0, 0x1, P0 ;  /* 0x0000000019117211 */ /* 0x000fe200000f0eff */
[----:B------:R0:W2:Y:S01]  /*0510*/  LDG.E.U16 R34, desc[UR10][R14.64] ;  /* 0x0000000a0e227981 */ /* 0x0000a2000c1e1500 */
[----:B------:R-:W-:Y:S01]  /*0520*/  IMAD R23, R3, 0x8, R19 ;  /* 0x0000000803177824 */ /* 0x000fe200078e0213 */
[-C--:B------:R-:W-:Y:S02]  /*0530*/  LEA R10, P0, R19, R2.reuse, 0x1 ;  /* 0x00000002130a7211 */ /* 0x080fe400078008ff */
[----:B------:R-:W2:Y:S01]  /*0540*/  LDG.E.U16 R36, desc[UR10][R16.64] ;  /* 0x0000000a10247981 */ /* 0x000ea2000c1e1500 */
[----:B------:R-:W-:Y:S02]  /*0550*/  LEA R20, P1, R21, R2, 0x1 ;  /* 0x0000000215147211 */ /* 0x000fe400078208ff */
[----:B------:R-:W-:Y:S02]  /*0560*/  LEA.HI.X.SX32 R11, R19, R0, 0x1, P0 ;  /* 0x00000000130b7211 */ /* 0x000fe400000f0eff */
[----:B------:R-:W-:-:S02]  /*0570*/  LEA R19, R3, R23, 0x3 ;  /* 0x0000001703137211 */ /* 0x000fc400078e18ff */
[----:B------:R-:W-:Y:S01]  /*0580*/  LEA.HI.X.SX32 R21, R21, R0, 0x1, P1 ;  /* 0x0000000015157211 */ /* 0x000fe200008f0eff */
[----:B------:R-:W2:Y:S01]  /*0590*/  LDG.E.U16 R37, desc[UR10][R10.64] ;  /* 0x0000000a0a257981 */ /* 0x000ea2000c1e1500 */
[----:B------:R-:W-:Y:S01]  /*05a0*/  LEA R12, P0, R23, R2, 0x1 ;  /* 0x00000002170c7211 */ /* 0x000fe200078008ff */
[----:B------:R-:W-:Y:S02]  /*05b0*/  IMAD R25, R3, 0x8, R19 ;  /* 0x0000000803197824 */ /* 0x000fe400078e0213 */
[----:B------:R1:W2:Y:S01]  /*05c0*/  LDG.E.U16 R35, desc[UR10][R20.64] ;  /* 0x0000000a14237981 */ /* 0x0002a2000c1e1500 */
[----:B------:R-:W-:Y:S02]  /*05d0*/  LEA.HI.X.SX32 R13, R23, R0, 0x1, P0 ;  /* 0x00000000170d7211 */ /* 0x000fe400000f0eff */
[-C--:B0-----:R-:W-:Y:S02]  /*05e0*/  LEA R14, P0, R25, R2.reuse, 0x1 ;  /* 0x00000002190e7211 */ /* 0x081fe400078008ff */
[----:B------:R-:W-:Y:S01]  /*05f0*/  LEA R18, P1, R19, R2, 0x1 ;  /* 0x0000000213127211 */ /* 0x000fe200078208ff */
[----:B------:R0:W2:Y:S01]  /*0600*/  LDG.E.U16 R38, desc[UR10][R12.64] ;  /* 0x0000000a0c267981 */ /* 0x0000a2000c1e1500 */
[----:B-1----:R-:W-:Y:S01]  /*0610*/  IMAD R21, R3, 0x8, R25 ;  /* 0x0000000803157824 */ /* 0x002fe200078e0219 */
[----:B------:R-:W-:-:S04]  /*0620*/  LEA.HI.X.SX32 R15, R25, R0, 0x1, P0 ;  /* 0x00000000190f7211 */ /* 0x000fc800000f0eff */
[----:B------:R-:W-:Y:S01]  /*0630*/  LEA R16, P0, R21, R2, 0x1 ;  /* 0x0000000215107211 */ /* 0x000fe200078008ff */
[----:B------:R-:W2:Y:S01]  /*0640*/  LDG.E.U16 R40, desc[UR10][R14.64] ;  /* 0x0000000a0e287981 */ /* 0x000ea2000c1e1500 */
[----:B------:R-:W-:Y:S02]  /*0650*/  LEA R23, R3, R21, 0x3 ;  /* 0x0000001503177211 */ /* 0x000fe400078e18ff */
[----:B------:R-:W-:-:S03]  /*0660*/  LEA.HI.X.SX32 R17, R21, R0, 0x1, P0 ;  /* 0x0000000015117211 */ /* 0x000fc600000f0eff */
[----:B------:R-:W-:Y:S01]  /*0670*/  IMAD R21, R3, 0x8, R23 ;  /* 0x0000000803157824 */ /* 0x000fe200078e0217 */
[----:B------:R-:W-:Y:S01]  /*0680*/  LEA.HI.X.SX32 R19, R19, R0, 0x1, P1 ;  /* 0x0000000013137211 */ /* 0x000fe200008f0eff */
[----:B------:R-:W5:Y:S01]  /*0690*/  LDG.E.U16 R41, desc[UR10][R16.64] ;  /* 0x0000000a10297981 */ /* 0x000f62000c1e1500 */
[----:B------:R-:W-:Y:S01]  /*06a0*/  LEA R10, P0, R23, R2, 0x1 ;  /* 0x00000002170a7211 */ /* 0x000fe200078008ff */
[----:B------:R-:W-:Y:S02]  /*06b0*/  IMAD R25, R3, 0x8, R21 ;  /* 0x0000000803197824 */ /* 0x000fe400078e0215 */
[----:B------:R1:W5:Y:S01]  /*06c0*/  LDG.E.U16 R39, desc[UR10][R18.64] ;  /* 0x0000000a12277981 */ /* 0x000362000c1e1500 */
[----:B------:R-:W-:Y:S02]  /*06d0*/  LEA.HI.X.SX32 R11, R23, R0, 0x1, P0 ;  /* 0x00000000170b7211 */ /* 0x000fe400000f0eff */
[-C--:B0-----:R-:W-:Y:S02]  /*06e0*/  LEA R12, P0, R25, R2.reuse, 0x1 ;  /* 0x00000002190c7211 */ /* 0x081fe400078008ff */
[----:B------:R-:W-:Y:S01]  /*06f0*/  LEA R20, P1, R21, R2, 0x1 ;  /* 0x0000000215147211 */ /* 0x000fe200078208ff */
[----:B------:R0:W5:Y:S01]  /*0700*/  LDG.E.U16 R42, desc[UR10][R10.64] ;  /* 0x0000000a0a2a7981 */ /* 0x000162000c1e1500 */
[----:B------:R-:W-:-:S02]  /*0710*/  LEA.HI.X.SX32 R13, R25, R0, 0x1, P0 ;  /* 0x00000000190d7211 */ /* 0x000fc400000f0eff */
[----:B-1----:R-:W-:Y:S02]  /*0720*/  LEA R19, R3, R25, 0x3 ;  /* 0x0000001903137211 */ /* 0x002fe400078e18ff */
[----:B------:R-:W-:Y:S01]  /*0730*/  LEA.HI.X.SX32 R21, R21, R0, 0x1, P1 ;  /* 0x0000000015157211 */ /* 0x000fe200008f0eff */
[----:B------:R-:W5:Y:S01]  /*0740*/  LDG.E.U16 R44, desc[UR10][R12.64] ;  /* 0x0000000a0c2c7981 */ /* 0x000f62000c1e1500 */
[----:B------:R-:W-:Y:S01]  /*0750*/  LEA R14, P0, R19, R2, 0x1 ;  /* 0x00000002130e7211 */ /* 0x000fe200078008ff */
[----:B------:R-:W-:Y:S02]  /*0760*/  IMAD R23, R3, 0x8, R19 ;  /* 0x0000000803177824 */ /* 0x000fe400078e0213 */
[----:B------:R1:W5:Y:S01]  /*0770*/  LDG.E.U16 R43, desc[UR10][R20.64] ;  /* 0x0000000a142b7981 */ /* 0x000362000c1e1500 */
[----:B------:R-:W-:Y:S01]  /*0780*/  LEA.HI.X.SX32 R15, R19, R0, 0x1, P0 ;  /* 0x00000000130f7211 */ /* 0x000fe200000f0eff */
[----:B------:R-:W-:Y:S01]  /*0790*/  IMAD R19, R3, 0x8, R23 ;  /* 0x0000000803137824 */ /* 0x000fe200078e0217 */
[----:B------:R-:W-:-:S03]  /*07a0*/  LEA R16, P0, R23, R2, 0x1 ;  /* 0x0000000217107211 */ /* 0x000fc600078008ff */
[----:B------:R1:W5:Y:S01]  /*07b0*/  LDG.E.U16 R45, desc[UR10][R14.64] ;  /* 0x0000000a0e2d7981 */ /* 0x000362000c1e1500 */
[----:B------:R-:W-:Y:S02]  /*07c0*/  LEA R25, R3, R19, 0x3 ;  /* 0x0000001303197211 */ /* 0x000fe400078e18ff */
[----:B------:R-:W-:Y:S02]  /*07d0*/  LEA.HI.X.SX32 R17, R23, R0, 0x1, P0 ;  /* 0x0000000017117211 */ /* 0x000fe400000f0eff */
[-C--:B0-----:R-:W-:Y:S01]  /*07e0*/  LEA R10, P0, R25, R2.reuse, 0x1 ;  /* 0x00000002190a7211 */ /* 0x081fe200078008ff */
[----:B-1----:R-:W-:Y:S01]  /*07f0*/  IMAD R21, R3, 0x8, R25 ;  /* 0x0000000803157824 */ /* 0x002fe200078e0219 */
[----:B------:R-:W-:Y:S01]  /*0800*/  LEA R18, P1, R19, R2, 0x1 ;  /* 0x0000000213127211 */ /* 0x000fe200078208ff */
[----:B------:R0:W5:Y:S01]  /*0810*/  LDG.E.U16 R46, desc[UR10][R16.64] ;  /* 0x0000000a102e7981 */ /* 0x000162000c1e1500 */
[----:B------:R-:W-:Y:S01]  /*0820*/  LEA.HI.X.SX32 R11, R25, R0, 0x1, P0 ;  /* 0x00000000190b7211 */ /* 0x000fe200000f0eff */
[----:B------:R-:W-:Y:S01]  /*0830*/  IMAD R23, R3, 0x8, R21 ;  /* 0x0000000803177824 */ /* 0x000fe200078e0215 */
[----:B------:R-:W-:-:S02]  /*0840*/  LEA R12, P0, R21, R2, 0x1 ;  /* 0x00000002150c7211 */ /* 0x000fc400078008ff */
[-C--:B------:R-:W-:Y:S01]  /*0850*/  LEA.HI.X.SX32 R19, R19, R0.reuse, 0x1, P1 ;  /* 0x0000000013137211 */ /* 0x080fe200008f0eff */
[----:B------:R-:W5:Y:S01]  /*0860*/  LDG.E.U16 R48, desc[UR10][R10.64] ;  /* 0x0000000a0a307981 */ /* 0x000f62000c1e1500 */
[----:B------:R-:W-:Y:S02]  /*0870*/  LEA.HI.X.SX32 R13, R21, R0, 0x1, P0 ;  /* 0x00000000150d7211 */ /* 0x000fe400000f0eff */
[----:B------:R-:W-:Y:S01]  /*0880*/  LEA R21, R3, R23, 0x3 ;  /* 0x0000001703157211 */ /* 0x000fe200078e18ff */
[----:B------:R1:W5:Y:S01]  /*0890*/  LDG.E.U16 R47, desc[UR10][R18.64] ;  /* 0x0000000a122f7981 */ /* 0x000362000c1e1500 */
[----:B------:R-:W-:-:S03]  /*08a0*/  LEA R14, P0, R23, R2, 0x1 ;  /* 0x00000002170e7211 */ /* 0x000fc600078008ff */
[----:B------:R-:W-:Y:S01]  /*08b0*/  IMAD R25, R3, 0x8, R21 ;  /* 0x0000000803197824 */ /* 0x000fe200078e0215 */
[----:B------:R-:W-:Y:S01]  /*08c0*/  LEA.HI.X.SX32 R15, R23, R0, 0x1, P0 ;  /* 0x00000000170f7211 */ /* 0x000fe200000f0eff */
[----:B------:R1:W5:Y:S03]  /*08d0*/  LDG.E.U16 R49, desc[UR10][R12.64] ;  /* 0x0000000a0c317981 */ /* 0x000366000c1e1500 */
[-C--:B0-----:R-:W-:Y:S01]  /*08e0*/  LEA R16, P0, R25, R2.reuse, 0x1 ;  /* 0x0000000219107211 */ /* 0x081fe200078008ff */
[----:B-1----:R-:W-:Y:S01]  /*08f0*/  IMAD R19, R3, 0x8, R25 ;  /* 0x0000000803137824 */ /* 0x002fe200078e0219 */
[----:B------:R-:W-:Y:S01]  /*0900*/  LEA R20, P1, R21, R2, 0x1 ;  /* 0x0000000215147211 */ /* 0x000fe200078208ff */
[----:B------:R0:W5:Y:S01]  /*0910*/  LDG.E.U16 R50, desc[UR10][R14.64] ;  /* 0x0000000a0e327981 */ /* 0x000162000c1e1500 */
[----:B------:R-:W-:Y:S02]  /*0920*/  LEA.HI.X.SX32 R17, R25, R0, 0x1, P0 ;  /* 0x0000000019117211 */ /* 0x000fe400000f0eff */
[----:B------:R-:W-:-:S02]  /*0930*/  LEA R10, P0, R19, R2, 0x1 ;  /* 0x00000002130a7211 */ /* 0x000fc400078008ff */
[----:B------:R-:W-:Y:S01]  /*0940*/  LEA R23, R3, R19, 0x3 ;  /* 0x0000001303177211 */ /* 0x000fe200078e18ff */
[----:B------:R-:W5:Y:S01]  /*0950*/  LDG.E.U16 R52, desc[UR10][R16.64] ;  /* 0x0000000a10347981 */ /* 0x000f62000c1e1500 */
        /* <DEDUP_REMOVED lines=99> */
[----:B------:R-:W5:Y:S02]  /*0f90*/  LDG.E.U16 R77, desc[UR10][R14.64] ;  /* 0x0000000a0e4d7981 */ /* 0x000f64000c1e1500 */
[----:B------:R-:W-:Y:S01]  /*0fa0*/  IMAD R25, R3, 0x8, R19 ;  /* 0x0000000803197824 */ /* 0x000fe200078e0213 */
[C---:B---3--:R-:W-:Y:S01]  /*0fb0*/  LEA R16, P0, R23.reuse, R2, 0x1 ;  /* 0x0000000217107211 */ /* 0x048fe200078008ff */
[----:B------:R1:W3:Y:S03]  /*0fc0*/  LDG.E.U16 R75, desc[UR10][R20.64] ;  /* 0x0000000a144b7981 */ /* 0x0002e6000c1e1500 */
[----:B------:R-:W-:Y:S02]  /*0fd0*/  LEA.HI.X.SX32 R17, R23, R0, 0x1, P0 ;  /* 0x0000000017117211 */ /* 0x000fe400000f0eff */
[----:B0-----:R-:W-:-:S02]  /*0fe0*/  LEA R10, P0, R25, R2, 0x1 ;  /* 0x00000002190a7211 */ /* 0x001fc400078008ff */
[----:B------:R-:W-:Y:S01]  /*0ff0*/  LEA R18, P1, R19, R2, 0x1 ;  /* 0x0000000213127211 */ /* 0x000fe200078208ff */
[----:B------:R-:W3:Y:S01]  /*1000*/  LDG.E.U16 R16, desc[UR10][R16.64] ;  /* 0x0000000a10107981 */ /* 0x000ee2000c1e1500 */
[----:B-1----:R-:W-:Y:S02]  /*1010*/  LEA R21, R3, R25, 0x3 ;  /* 0x0000001903157211 */ /* 0x002fe400078e18ff */
[----:B------:R-:W-:-:S03]  /*1020*/  LEA.HI.X.SX32 R11, R25, R0, 0x1, P0 ;  /* 0x00000000190b7211 */ /* 0x000fc600000f0eff */
[----:B------:R-:W-:Y:S01]  /*1030*/  IMAD R23, R3, 0x8, R21 ;  /* 0x0000000803177824 */ /* 0x000fe200078e0215 */
[----:B------:R-:W-:Y:S02]  /*1040*/  LEA R12, P0, R21, R2, 0x1 ;  /* 0x00000002150c7211 */ /* 0x000fe400078008ff */
[-C--:B------:R-:W-:Y:S01]  /*1050*/  LEA.HI.X.SX32 R19, R19, R0.reuse, 0x1, P1 ;  /* 0x0000000013137211 */ /* 0x080fe200008f0eff */
[----:B------:R-:W-:Y:S01]  /*1060*/  IMAD R25, R3, 0x8, R23 ;  /* 0x0000000803197824 */ /* 0x000fe200078e0217 */
[----:B------:R-:W-:Y:S01]  /*1070*/  LEA.HI.X.SX32 R13, R21, R0, 0x1, P0 ;  /* 0x00000000150d7211 */ /* 0x000fe200000f0eff */
[----:B------:R0:W3:Y:S01]  /*1080*/  LDG.E.U16 R11, desc[UR10][R10.64] ;  /* 0x0000000a0a0b7981 */ /* 0x0000e2000c1e1500 */
[-C--:B------:R-:W-:Y:S02]  /*1090*/  LEA R14, P0, R23, R2.reuse, 0x1 ;  /* 0x00000002170e7211 */ /* 0x080fe400078008ff */
[----:B------:R-:W-:Y:S01]  /*10a0*/  LEA R3, R3, R25, 0x3 ;  /* 0x0000001903037211 */ /* 0x000fe200078e18ff */
[----:B------:R1:W3:Y:S01]  /*10b0*/  LDG.E.U16 R18, desc[UR10][R18.64] ;  /* 0x0000000a12127981 */ /* 0x0002e2000c1e1500 */
[----:B------:R-:W-:-:S02]  /*10c0*/  LEA R20, P1, R25, R2, 0x1 ;  /* 0x0000000219147211 */ /* 0x000fc400078208ff */
[----:B------:R-:W-:Y:S01]  /*10d0*/  LEA.HI.X.SX32 R15, R23, R0, 0x1, P0 ;  /* 0x00000000170f7211 */ /* 0x000fe200000f0eff */
[----:B------:R-:W3:Y:S01]  /*10e0*/  LDG.E.U16 R12, desc[UR10][R12.64] ;  /* 0x0000000a0c0c7981 */ /* 0x000ee2000c1e1500 */
[----:B------:R-:W-:Y:S02]  /*10f0*/  LEA R2, P0, R3, R2, 0x1 ;  /* 0x0000000203027211 */ /* 0x000fe400078008ff */
[-C--:B------:R-:W-:Y:S01]  /*1100*/  LEA.HI.X.SX32 R21, R25, R0.reuse, 0x1, P1 ;  /* 0x0000000019157211 */ /* 0x080fe200008f0eff */
[----:B------:R-:W3:Y:S01]  /*1110*/  LDG.E.U16 R14, desc[UR10][R14.64] ;  /* 0x0000000a0e0e7981 */ /* 0x000ee2000c1e1500 */
[----:B------:R-:W-:-:S03]  /*1120*/  LEA.HI.X.SX32 R3, R3, R0, 0x1, P0 ;  /* 0x0000000003037211 */ /* 0x000fc600000f0eff */
[----:B------:R-:W3:Y:S04]  /*1130*/  LDG.E.U16 R20, desc[UR10][R20.64] ;  /* 0x0000000a14147981 */ /* 0x000ee8000c1e1500 */
[----:B------:R-:W3:Y:S01]  /*1140*/  LDG.E.U16 R17, desc[UR10][R2.64] ;  /* 0x0000000a02117981 */ /* 0x000ee2000c1e1500 */
[----:B------:R-:W4:Y:S01]  /*1150*/  S2UR UR6, SR_CgaCtaId ;  /* 0x00000000000679c3 */ /* 0x000f220000008800 */
[C---:B------:R-:W-:Y:S02]  /*1160*/  LOP3.LUT R0, R22.reuse, 0xc0, RZ, 0xc0, !PT ;  /* 0x000000c016007812 */ /* 0x040fe400078ec0ff */
[----:B0-----:R-:W-:Y:S01]  /*1170*/  LOP3.LUT R10, R22, 0xff, RZ, 0xc0, !PT ;  /* 0x000000ff160a7812 */ /* 0x001fe200078ec0ff */
[----:B------:R-:W-:Y:S01]  /*1180*/  UMOV UR4, 0x400 ;  /* 0x0000040000047882 */ /* 0x000fe20000000000 */
[----:B-1----:R-:W-:-:S03]  /*1190*/  SHF.R.U32.HI R19, RZ, 0x2, R0 ;  /* 0x00000002ff137819 */ /* 0x002fc60000011600 */
[----:B------:R-:W-:-:S05]  /*11a0*/  IMAD.SHL.U32 R0, R10, 0x2, RZ ;  /* 0x000000020a007824 */ /* 0x000fca00078e00ff */
[----:B------:R-:W-:Y:S01]  /*11b0*/  LOP3.LUT R19, R0, R19, RZ, 0x3c, !PT ;  /* 0x0000001300137212 */ /* 0x000fe200078e3cff */
[----:B----4-:R-:W-:Y:S01]  /*11c0*/  ULEA UR6, UR6, UR4, 0x18 ;  /* 0x0000000406067291 */ /* 0x010fe2000f8ec0ff */
[----:B------:R-:W0:Y:S08]  /*11d0*/  LDCU UR4, c[0x0][0x3f0] ;  /* 0x00007e00ff0477ac */ /* 0x000e300008000800 */
[----:B------:R-:W-:Y:S04]  /*11e0*/  STS.U16 [R19+UR6+0x200], R7 ;  /* 0x0002000713007988 */ /* 0x000fe80008000406 */
[----:B------:R-:W-:Y:S04]  /*11f0*/  STS.U16 [R19+UR6+0x400], R8 ;  /* 0x0004000813007988 */ /* 0x000fe80008000406 */
[----:B--2---:R-:W-:Y:S04]  /*1200*/  STS.U16 [R19+UR6+0x600], R9 ;  /* 0x0006000913007988 */ /* 0x004fe80008000406 */
[----:B------:R-:W-:Y:S04]  /*1210*/  STS.U16 [R19+UR6+0x800], R24 ;  /* 0x0008001813007988 */ /* 0x000fe80008000406 */
[----:B-----5:R-:W-:Y:S04]  /*1220*/  STS.U16 [R19+UR6+0xa00], R26 ;  /* 0x000a001a13007988 */ /* 0x020fe80008000406 */
[----:B------:R-:W-:Y:S04]  /*1230*/  STS.U16 [R19+UR6+0xc00], R27 ;  /* 0x000c001b13007988 */ /* 0x000fe80008000406 */
        /* <DEDUP_REMOVED lines=46> */
[----:B------:R-:W-:Y:S01]  /*1520*/  STS.U16 [R19+UR6+0x6a00], R74 ;  /* 0x006a004a13007988 */ /* 0x000fe20008000406 */
[----:B0-----:R-:W-:-:S03]  /*1530*/  UISETP.GE.AND UP0, UPT, UR4, 0x1, UPT ;  /* 0x000000010400788c */ /* 0x001fc6000bf06270 */
[----:B---3--:R-:W-:Y:S04]  /*1540*/  STS.U16 [R19+UR6+0x6c00], R75 ;  /* 0x006c004b13007988 */ /* 0x008fe80008000406 */
[----:B------:R-:W-:Y:S04]  /*1550*/  STS.U16 [R19+UR6+0x7200], R16 ;  /* 0x0072001013007988 */ /* 0x000fe80008000406 */
[----:B------:R-:W-:Y:S04]  /*1560*/  STS.U16 [R19+UR6+0x7600], R11 ;  /* 0x0076000b13007988 */ /* 0x000fe80008000406 */
[----:B------:R-:W-:Y:S04]  /*1570*/  STS.U16 [R19+UR6+0x7400], R18 ;  /* 0x0074001213007988 */ /* 0x000fe80008000406 */
[----:B------:R-:W-:Y:S04]  /*1580*/  STS.U16 [R19+UR6+0x7800], R12 ;  /* 0x0078000c13007988 */ /* 0x000fe80008000406 */
[----:B------:R-:W-:Y:S04]  /*1590*/  STS.U16 [R19+UR6+0x7a00], R14 ;  /* 0x007a000e13007988 */ /* 0x000fe80008000406 */
[----:B------:R-:W-:Y:S04]  /*15a0*/  STS.U16 [R19+UR6+0x7c00], R20 ;  /* 0x007c001413007988 */ /* 0x000fe80008000406 */
[----:B------:R-:W-:Y:S01]  /*15b0*/  STS.U16 [R19+UR6+0x7e00], R17 ;  /* 0x007e001113007988 */ /* 0x000fe20008000406 */
[----:B------:R-:W-:Y:S01]  /*15c0*/  IMAD.MOV.U32 R0, RZ, RZ, -0x800000 ;  /* 0xff800000ff007424 */ /* 0x000fe200078e00ff */
[----:B------:R-:W-:Y:S01]  /*15d0*/  MOV R2, 0xff800000 ;  /* 0xff80000000027802 */ /* 0x000fe20000000f00 */
[----:B------:R-:W-:Y:S01]  /*15e0*/  IMAD.MOV.U32 R3, RZ, RZ, -0x800000 ;  /* 0xff800000ff037424 */ /* 0x000fe200078e00ff */
[----:B------:R0:W-:Y:S01]  /*15f0*/  STS.U16 [R19+UR6], R4 ;  /* 0x0000000413007988 */ /* 0x0001e20008000406 */
[----:B------:R-:W-:Y:S01]  /*1600*/  MOV R166, 0x3f800000 ;  /* 0x3f80000000a67802 */ /* 0x000fe20000000f00 */
[----:B------:R-:W-:Y:S01]  /*1610*/  IMAD.MOV.U32 R167, RZ, RZ, 0x3f800000 ;  /* 0x3f800000ffa77424 */ /* 0x000fe200078e00ff */
[----:B------:R-:W-:Y:S01]  /*1620*/  MOV R169, 0x3f800000 ;  /* 0x3f80000000a97802 */ /* 0x000fe20000000f00 */
[----:B------:R-:W-:Y:S01]  /*1630*/  STS.U16 [R19+UR6+0x6e00], R76 ;  /* 0x006e004c13007988 */ /* 0x000fe20008000406 */
[----:B------:R-:W-:Y:S01]  /*1640*/  IMAD.MOV.U32 R168, RZ, RZ, 0x3f800000 ;  /* 0x3f800000ffa87424 */ /* 0x000fe200078e00ff */
[----:B------:R-:W-:-:S02]  /*1650*/  CS2R R136, SRZ ;  /* 0x0000000000887805 */ /* 0x000fc4000001ff00 */
[----:B------:R-:W-:Y:S01]  /*1660*/  CS2R R138, SRZ ;  /* 0x00000000008a7805 */ /* 0x000fe2000001ff00 */
[----:B------:R1:W-:Y:S01]  /*1670*/  STS.U16 [R19+UR6+0x7000], R77 ;  /* 0x0070004d13007988 */ /* 0x0003e20008000406 */
[----:B------:R-:W-:Y:S01]  /*1680*/  CS2R R132, SRZ ;  /* 0x0000000000847805 */ /* 0x000fe2000001ff00 */
[----:B0-----:R-:W-:Y:S01]  /*1690*/  IMAD.MOV.U32 R4, RZ, RZ, -0x800000 ;  /* 0xff800000ff047424 */ /* 0x001fe200078e00ff */
[----:B------:R-:W-:Y:S02]  /*16a0*/  CS2R R134, SRZ ;  /* 0x0000000000867805 */ /* 0x000fe4000001ff00 */
[----:B------:R-:W-:Y:S02]  /*16b0*/  CS2R R128, SRZ ;  /* 0x0000000000807805 */ /* 0x000fe4000001ff00 */
[----:B------:R-:W-:Y:S02]  /*16c0*/  CS2R R130, SRZ ;  /* 0x0000000000827805 */ /* 0x000fe4000001ff00 */
[----:B------:R-:W-:-:S02]  /*16d0*/  CS2R R124, SRZ ;  /* 0x00000000007c7805 */ /* 0x000fc4000001ff00 */
[----:B------:R-:W-:Y:S02]  /*16e0*/  CS2R R126, SRZ ;  /* 0x00000000007e7805 */ /* 0x000fe4000001ff00 */
[----:B------:R-:W-:Y:S02]  /*16f0*/  CS2R R120, SRZ ;  /* 0x0000000000787805 */ /* 0x000fe4000001ff00 */
        /* <DEDUP_REMOVED lines=21> */
[----:B-1----:R-:W-:-:S02]  /*1850*/  CS2R R76, SRZ ;  /* 0x00000000004c7805 */ /* 0x002fc4000001ff00 */
[----:B------:R-:W-:Y:S01]  /*1860*/  CS2R R78, SRZ ;  /* 0x00000000004e7805 */ /* 0x000fe2000001ff00 */
[----:B------:R-:W-:Y:S06]  /*1870*/  BRA.U !UP0, `(.L_x_0) ;  /* 0x0000005508187547 */ /* 0x000fec000b800000 */
[----:B------:R-:W0:Y:S01]  /*1880*/  LDC R43, c[0x0][0x3d8] ;  /* 0x0000f600ff2b7b82 */ /* 0x000e220000000800 */
[----:B------:R-:W1:Y:S01]  /*1890*/  LDCU.64 UR4, c[0x0][0x3d0] ;  /* 0x00007a00ff0477ac */ /* 0x000e620008000a00 */
[----:B------:R-:W-:Y:S01]  /*18a0*/  LOP3.LUT P0, RZ, R22, 0x3, RZ, 0xc0, !PT ;  /* 0x0000000316ff7812 */ /* 0x000fe2000780c0ff */
[----:B------:R-:W-:Y:S01]  /*18b0*/  IMAD.MOV.U32 R144, RZ, RZ, -0x800000 ;  /* 0xff800000ff907424 */ /* 0x000fe200078e00ff */
[C---:B------:R-:W-:Y:S02]  /*18c0*/  ISETP.GE.U32.AND P1, PT, R10.reuse, 0x80, PT ;  /* 0x000000800a00780c */ /* 0x040fe40003f26070 */
[----:B------:R-:W-:Y:S02]  /*18d0*/  CS2R R136, SRZ ;  /* 0x0000000000887805 */ /* 0x000fe4000001ff00 */
[----:B------:R-:W-:Y:S02]  /*18e0*/  ISETP.LT.U32.AND P0, PT, R10, 0x80, !P0 ;  /* 0x000000800a00780c */ /* 0x000fe40004701070 */
[----:B------:R-:W-:Y:S01]  /*18f0*/  CS2R R138, SRZ ;  /* 0x00000000008a7805 */ /* 0x000fe2000001ff00 */
[----:B------:R-:W2:Y:S01]  /*1900*/  LDC.64 R52, c[0x0][0x3c0] ;  /* 0x0000f000ff347b82 */ /* 0x000ea20000000a00 */
[----:B------:R-:W-:-:S02]  /*1910*/  MOV R145, 0xff800000 ;  /* 0xff80000000917802 */ /* 0x000fc40000000f00 */
[----:B------:R-:W-:Y:S02]  /*1920*/  CS2R R132, SRZ ;  /* 0x0000000000847805 */ /* 0x000fe4000001ff00 */
[----:B------:R-:W-:Y:S02]  /*1930*/  CS2R R134, SRZ ;  /* 0x0000000000867805 */ /* 0x000fe4000001ff00 */
[----:B------:R-:W-:Y:S02]  /*1940*/  CS2R R128, SRZ ;  /* 0x0000000000807805 */ /* 0x000fe4000001ff00 */
[----:B------:R-:W-:Y:S02]  /*1950*/  CS2R R130, SRZ ;  /* 0x0000000000827805 */ /* 0x000fe4000001ff00 */
[----:B------:R-:W-:Y:S02]  /*1960*/  CS2R R124, SRZ ;  /* 0x00000000007c7805 */ /* 0x000fe4000001ff00 */
[----:B------:R-:W-:Y:S01]  /*1970*/  CS2R R126, SRZ ;  /* 0x00000000007e7805 */ /* 0x000fe2000001ff00 */
[----:B------:R-:W3:Y:S01]  /*1980*/  LDC R13, c[0x0][0x3c8] ;  /* 0x0000f200ff0d7b82 */ /* 0x000ee20000000800 */
[----:B------:R-:W-:-:S02]  /*1990*/  CS2R R120, SRZ ;  /* 0x0000000000787805 */ /* 0x000fc4000001ff00 */
[----:B------:R-:W-:Y:S01]  /*19a0*/  CS2R R122, SRZ ;  /* 0x00000000007a7805 */ /* 0x000fe2000001ff00 */
[----:B-1----:R-:W-:Y:S01]  /*19b0*/  UIMAD UR4, UR7, UR4, URZ ;  /* 0x00000004070472a4 */ /* 0x002fe2000f8e02ff */
[----:B------:R-:W-:Y:S01]  /*19c0*/  IMAD R5, R5, UR5, RZ ;  /* 0x0000000505057c24 */ /* 0x000fe2000f8e02ff */
[----:B------:R-:W-:Y:S02]  /*19d0*/  CS2R R116, SRZ ;  /* 0x0000000000747805 */ /* 0x000fe4000001ff00 */
[----:B------:R-:W-:Y:S01]  /*19e0*/  CS2R R118, SRZ ;  /* 0x0000000000767805 */ /* 0x000fe2000001ff00 */
[----:B------:R-:W-:Y:S01]  /*19f0*/  USHF.L.U32 UR5, UR4, 0x1, URZ ;  /* 0x0000000104057899 */ /* 0x000fe200080006ff */
[----:B0-----:R-:W-:Y:S01]  /*1a00*/  IMAD R6, R6, R43, RZ ;  /* 0x0000002b06067224 */ /* 0x001fe200078e02ff */
[----:B------:R-:W0:Y:S01]  /*1a10*/  LDC.64 R30, c[0x0][0x388] ;  /* 0x0000e200ff1e7b82 */ /* 0x000e220000000a00 */
[----:B------:R-:W-:Y:S01]  /*1a20*/  IMAD.SHL.U32 R3, R5, 0x2, RZ ;  /* 0x0000000205037824 */ /* 0x000fe200078e00ff */
[----:B------:R-:W-:Y:S01]  /*1a30*/  CS2R R112, SRZ ;  /* 0x0000000000707805 */ /* 0x000fe2000001ff00 */
[----:B------:R-:W-:Y:S01]  /*1a40*/  IMAD R7, R43, 0x8, R6 ;  /* 0x000000082b077824 */ /* 0x000fe200078e0206 */
[----:B------:R-:W-:Y:S01]  /*1a50*/  CS2R R114, SRZ ;  /* 0x0000000000727805 */ /* 0x000fe2000001ff00 */
[----:B------:R-:W-:Y:S01]  /*1a60*/  IMAD.HI R4, R5, 0x2, RZ ;  /* 0x0000000205047827 */ /* 0x000fe200078e02ff */
[----:B------:R-:W-:-:S02]  /*1a70*/  CS2R R108, SRZ ;  /* 0x00000000006c7805 */ /* 0x000fc4000001ff00 */
[----:B--2---:R-:W-:Y:S01]  /*1a80*/  SHF.L.U32 R57, R53, 0x3, RZ ;  /* 0x0000000335397819 */ /* 0x004fe200000006ff */
[----:B------:R-:W1:Y:S01]  /*1a90*/  LDC.64 R40, c[0x0][0x390] ;  /* 0x0000e400ff287b82 */ /* 0x000e620000000a00 */
[----:B------:R-:W-:Y:S01]  /*1aa0*/  IMAD R8, R43, 0x8, R7 ;  /* 0x000000082b087824 */ /* 0x000fe200078e0207 */
[----:B------:R-:W-:Y:S01]  /*1ab0*/  CS2R R110, SRZ ;  /* 0x00000000006e7805 */ /* 0x000fe2000001ff00 */
[----:B------:R-:W-:Y:S01]  /*1ac0*/  IMAD R52, R52, UR7, RZ ;  /* 0x0000000734347c24 */ /* 0x000fe2000f8e02ff */
[----:B------:R-:W-:Y:S01]  /*1ad0*/  CS2R R104, SRZ ;  /* 0x0000000000687805 */ /* 0x000fe2000001ff00 */
[----:B------:R-:W-:Y:S01]  /*1ae0*/  IMAD R59, R53, 0x3, RZ ;  /* 0x00000003353b7824 */ /* 0x000fe200078e02ff */
[----:B------:R-:W-:Y:S01]  /*1af0*/  LEA R9, R43, R8, 0x3 ;  /* 0x000000082b097211 */ /* 0x000fe200078e18ff */
[----:B---3--:R-:W-:Y:S01]  /*1b00*/  IMAD R0, R10, R13, RZ ;  /* 0x0000000d0a007224 */ /* 0x008fe200078e02ff */
[----:B------:R-:W-:Y:S01]  /*1b10*/  CS2R R106, SRZ ;  /* 0x00000000006a7805 */ /* 0x000fe2000001ff00 */
[----:B------:R-:W-:Y:S01]  /*1b20*/  IMAD.SHL.U32 R61, R53, 0x4, RZ ;  /* 0x00000004353d7824 */ /* 0x000fe200078e00ff */
[----:B------:R-:W-:Y:S01]  /*1b30*/  CS2R R100, SRZ ;  /* 0x0000000000647805 */ /* 0x000fe2000001ff00 */
[----:B------:R-:W-:Y:S01]  /*1b40*/  IMAD R11, R43, 0x8, R9 ;  /* 0x000000082b0b7824 */ /* 0x000fe200078e0209 */
[----:B------:R-:W-:Y:S01]  /*1b50*/  LEA R2, R13, R0, 0x8 ;  /* 0x000000000d027211 */ /* 0x000fe200078e40ff */
[----:B------:R-:W-:Y:S01]  /*1b60*/  IMAD R63, R53, 0x5, RZ ;  /* 0x00000005353f7824 */ /* 0x000fe200078e02ff */
[----:B------:R-:W-:Y:S01]  /*1b70*/  CS2R R102, SRZ ;  /* 0x0000000000667805 */ /* 0x000fe2000001ff00 */
[----:B------:R-:W-:Y:S01]  /*1b80*/  IMAD R16, R43, 0x8, R11 ;  /* 0x000000082b107824 */ /* 0x000fe200078e020b */
[C---:B0-----:R-:W-:Y:S01]  /*1b90*/  LEA R15, P2, R52.reuse, R30, 0x1 ;  /* 0x0000001e340f7211 */ /* 0x041fe200078408ff */
[C---:B------:R-:W-:Y:S01]  /*1ba0*/  IMAD R65, R53.reuse, 0x6, RZ ;  /* 0x0000000635417824 */ /* 0x040fe200078e02ff */
[----:B------:R-:W-:Y:S01]  /*1bb0*/  CS2R R96, SRZ ;  /* 0x0000000000607805 */ /* 0x000fe2000001ff00 */
[----:B------:R-:W-:Y:S01]  /*1bc0*/  IMAD R67, R53, 0x7, RZ ;  /* 0x0000000735437824 */ /* 0x000fe200078e02ff */
[----:B------:R-:W-:Y:S01]  /*1bd0*/  LEA R17, R43, R16, 0x3 ;  /* 0x000000102b117211 */ /* 0x000fe200078e18ff */
[C---:B------:R-:W-:Y:S01]  /*1be0*/  IMAD R55, R53.reuse, 0x9, RZ ;  /* 0x0000000935377824 */ /* 0x040fe200078e02ff */
[----:B------:R-:W-:Y:S01]  /*1bf0*/  LEA.HI.X.SX32 R31, R52, R31, 0x1, P2 ;  /* 0x0000001f341f7211 */ /* 0x000fe200010f0eff */
[----:B------:R-:W-:Y:S01]  /*1c00*/  IMAD R54, R53, 0xa, RZ ;  /* 0x0000000a35367824 */ /* 0x000fe200078e02ff */
[----:B-1----:R-:W-:Y:S01]  /*1c10*/  IADD3 R165, P4, P5, R3, UR5, R40 ;  /* 0x0000000503a57c10 */ /* 0x002fe2000fd9e028 */
[----:B------:R-:W-:Y:S01]  /*1c20*/  IMAD R18, R43, 0x8, R17 ;  /* 0x000000082b127824 */ /* 0x000fe200078e0211 */
[----:B------:R-:W-:Y:S01]  /*1c30*/  UIMAD.WIDE UR4, UR4, 0x2, URZ ;  /* 0x00000002040478a5 */ /* 0x000fe2000f8e02ff */
[-C--:B------:R-:W-:Y:S01]  /*1c40*/  LEA R12, P2, R0, R15.reuse, 0x1 ;  /* 0x0000000f000c7211 */ /* 0x080fe200078408ff */
[----:B------:R-:W-:Y:S01]  /*1c50*/  IMAD R50, R53, 0xb, RZ ;  /* 0x0000000b35327824 */ /* 0x000fe200078e02ff */
[----:B------:R-:W-:Y:S01]  /*1c60*/  LEA R14, P3, R2, R15, 0x1 ;  /* 0x0000000f020e7211 */ /* 0x000fe200078608ff */
[----:B------:R-:W-:Y:S01]  /*1c70*/  IMAD R19, R43, 0x8, R18 ;  /* 0x000000082b137824 */ /* 0x000fe200078e0212 */
[-C--:B------:R-:W-:Y:S01]  /*1c80*/  LEA.HI.X.SX32 R13, R0, R31.reuse, 0x1, P2 ;  /* 0x0000001f000d7211 */ /* 0x080fe200010f0eff */
[C---:B------:R-:W-:Y:S01]  /*1c90*/  IMAD R46, R53.reuse, 0xc, RZ ;  /* 0x0000000c352e7824 */ /* 0x040fe200078e02ff */
[----:B------:R-:W-:Y:S01]  /*1ca0*/  LEA.HI.X.SX32 R15, R2, R31, 0x1, P3 ;  /* 0x0000001f020f7211 */ /* 0x000fe200018f0eff */
[----:B------:R-:W-:Y:S01]  /*1cb0*/  IMAD R42, R53, 0xd, RZ ;  /* 0x0000000d352a7824 */ /* 0x000fe200078e02ff */
[----:B------:R-:W-:Y:S01]  /*1cc0*/  LEA R20, R43, R19, 0x3 ;  /* 0x000000132b147211 */ /* 0x000fe200078e18ff */
[----:B------:R-:W-:Y:S01]  /*1cd0*/  IMAD.WIDE R68, R61, 0x2, R12 ;  /* 0x000000023d447825 */ /* 0x000fe200078e020c */
[----:B------:R-:W-:-:S02]  /*1ce0*/  IADD3.X R41, PT, PT, R4, UR5, R41, P4, P5 ;  /* 0x0000000504297c10 */ /* 0x000fc4000a7ea429 */
[----:B------:R-:W-:Y:S02]  /*1cf0*/  CS2R R98, SRZ ;  /* 0x0000000000627805 */ /* 0x000fe4000001ff00 */
[-C--:B------:R-:W-:Y:S01]  /*1d00*/  LEA R36, P2, R6, R165.reuse, 0x1 ;  /* 0x000000a506247211 */ /* 0x080fe200078408ff */
[----:B------:R-:W-:Y:S01]  /*1d10*/  IMAD R21, R43, 0x8, R20 ;  /* 0x000000082b157824 */ /* 0x000fe200078e0214 */
[-C--:B------:R-:W-:Y:S01]  /*1d20*/  LEA R34, P3, R7, R165.reuse, 0x1 ;  /* 0x000000a507227211 */ /* 0x080fe200078608ff */
[----:B------:R-:W-:Y:S01]  /*1d30*/  IMAD.WIDE R70, R59, 0x2, R14 ;  /* 0x000000023b467825 */ /* 0x000fe200078e020e */
[----:B------:R-:W-:Y:S02]  /*1d40*/  LEA R32, P4, R8, R165, 0x1 ;  /* 0x000000a508207211 */ /* 0x000fe400078808ff */
[----:B------:R-:W-:Y:S02]  /*1d50*/  CS2R R92, SRZ ;  /* 0x00000000005c7805 */ /* 0x000fe4000001ff00 */
[-C--:B------:R-:W-:Y:S01]  /*1d60*/  LEA.HI.X.SX32 R37, R6, R41.reuse, 0x1, P2 ;  /* 0x0000002906257211 */ /* 0x080fe200010f0eff */
[----:B------:R-:W-:Y:S01]  /*1d70*/  IMAD R23, R43, 0x8, R21 ;  /* 0x000000082b177824 */ /* 0x000fe200078e0215 */
[-C--:B------:R-:W-:Y:S01]  /*1d80*/  LEA.HI.X.SX32 R35, R7, R41.reuse, 0x1, P3 ;  /* 0x0000002907237211 */ /* 0x080fe200018f0eff */
[----:B------:R-:W-:Y:S01]  /*1d90*/  IMAD.WIDE R58, R61, 0x2, R14 ;  /* 0x000000023d3a7825 */ /* 0x000fe200078e020e */
[----:B------:R-:W-:Y:S01]  /*1da0*/  LEA.HI.X.SX32 R33, R8, R41, 0x1, P4 ;  /* 0x0000002908217211 */ /* 0x000fe200020f0eff */
[----:B------:R0:W-:Y:S01]  /*1db0*/  STL.64 [R1+0xa0], R36 ;  /* 0x0000a02401007387 */ /* 0x0001e20000100a00 */
[----:B------:R-:W-:Y:S01]  /*1dc0*/  LEA R24, R43, R23, 0x3 ;  /* 0x000000172b187211 */ /* 0x000fe200078e18ff */
[----:B------:R-:W-:Y:S01]  /*1dd0*/  IMAD.WIDE R60, R63, 0x2, R12 ;  /* 0x000000023f3c7825 */ /* 0x000fe200078e020c */
[----:B------:R-:W-:Y:S01]  /*1de0*/  CS2R R94, SRZ ;  /* 0x00000000005e7805 */ /* 0x000fe2000001ff00 */
[----:B------:R1:W-:Y:S01]  /*1df0*/  STL.64 [R1+0x98], R34 ;  /* 0x0000982201007387 */ /* 0x0003e20000100a00 */
[----:B------:R-:W-:Y:S01]  /*1e00*/  CS2R R88, SRZ ;  /* 0x0000000000587805 */ /* 0x000fe2000001ff00 */
[----:B------:R-:W-:Y:S01]  /*1e10*/  IMAD R25, R43, 0x8, R24 ;  /* 0x000000082b197824 */ /* 0x000fe200078e0218 */
[----:B------:R-:W-:Y:S01]  /*1e20*/  CS2R R90, SRZ ;  /* 0x00000000005a7805 */ /* 0x000fe2000001ff00 */
[----:B------:R2:W-:Y:S01]  /*1e30*/  STL.64 [R1+0x90], R32 ;  /* 0x0000902001007387 */ /* 0x0005e20000100a00 */
[----:B------:R-:W-:Y:S01]  /*1e40*/  IMAD.WIDE R62, R63, 0x2, R14 ;  /* 0x000000023f3e7825 */ /* 0x000fe200078e020e */
[----:B------:R-:W-:-:S02]  /*1e50*/  CS2R R84, SRZ ;  /* 0x0000000000547805 */ /* 0x000fc4000001ff00 */
[----:B------:R-:W-:Y:S02]  /*1e60*/  CS2R R86, SRZ ;  /* 0x0000000000567805 */ /* 0x000fe4000001ff00 */
[-C--:B0-----:R-:W-:Y:S01]  /*1e70*/  LEA R36, P2, R9, R165.reuse, 0x1 ;  /* 0x000000a509247211 */ /* 0x081fe200078408ff */
[----:B------:R-:W-:Y:S01]  /*1e80*/  IMAD R26, R43, 0x8, R25 ;  /* 0x000000082b1a7824 */ /* 0x000fe200078e0219 */
[----:B------:R-:W-:Y:S01]  /*1e90*/  CS2R R80, SRZ ;  /* 0x0000000000507805 */ /* 0x000fe2000001ff00 */
[----:B------:R-:W-:Y:S01]  /*1ea0*/  IMAD R40, R53, 0x15, RZ ;  /* 0x0000001535287824 */ /* 0x000fe200078e02ff */
[-C--:B-1----:R-:W-:Y:S01]  /*1eb0*/  LEA R34, P3, R11, R165.reuse, 0x1 ;  /* 0x000000a50b227211 */ /* 0x082fe200078608ff */
[----:B------:R-:W-:Y:S01]  /*1ec0*/  IMAD R44, R53, 0x18, RZ ;  /* 0x00000018352c7824 */ /* 0x000fe200078e02ff */
[----:B------:R-:W-:Y:S01]  /*1ed0*/  LEA R27, R43, R26, 0x3 ;  /* 0x0000001a2b1b7211 */ /* 0x000fe200078e18ff */
[C---:B------:R-:W-:Y:S01]  /*1ee0*/  IMAD R45, R53.reuse, 0x19, RZ ;  /* 0x00000019352d7824 */ /* 0x040fe200078e02ff */
[C---:B--2---:R-:W-:Y:S01]  /*1ef0*/  LEA R32, P4, R16.reuse, R165, 0x1 ;  /* 0x000000a510207211 */ /* 0x044fe200078808ff */
[----:B------:R-:W-:Y:S01]  /*1f00*/  IMAD R47, R53, 0x1a, RZ ;  /* 0x0000001a352f7824 */ /* 0x000fe200078e02ff */
[-C--:B------:R-:W-:Y:S01]  /*1f10*/  LEA.HI.X.SX32 R37, R9, R41.reuse, 0x1, P2 ;  /* 0x0000002909257211 */ /* 0x080fe200010f0eff */
[----:B------:R-:W-:Y:S01]  /*1f20*/  IMAD R22, R43, 0x8, R27 ;  /* 0x000000082b167824 */ /* 0x000fe200078e021b */
[-C--:B------:R-:W-:Y:S01]  /*1f30*/  LEA.HI.X.SX32 R35, R11, R41.reuse, 0x1, P3 ;  /* 0x000000290b237211 */ /* 0x080fe200018f0eff */
[----:B------:R-:W-:Y:S01]  /*1f40*/  IMAD R48, R53, 0x1b, RZ ;  /* 0x0000001b35307824 */ /* 0x000fe200078e02ff */
[----:B------:R-:W-:Y:S01]  /*1f50*/  LEA.HI.X.SX32 R33, R16, R41, 0x1, P4 ;  /* 0x0000002910217211 */ /* 0x000fe200020f0eff */
[----:B------:R-:W-:Y:S01]  /*1f60*/  IMAD R28, R43, 0x8, R22 ;  /* 0x000000082b1c7824 */ /* 0x000fe200078e0216 */
[----:B------:R0:W-:Y:S01]  /*1f70*/  STL.64 [R1+0x88], R36 ;  /* 0x0000882401007387 */ /* 0x0001e20000100a00 */
[C---:B------:R-:W-:Y:S01]  /*1f80*/  IMAD R49, R53.reuse, 0x1c, RZ ;  /* 0x0000001c35317824 */ /* 0x040fe200078e02ff */
[----:B------:R-:W-:Y:S01]  /*1f90*/  CS2R R82, SRZ ;  /* 0x0000000000527805 */ /* 0x000fe2000001ff00 */
[----:B------:R-:W-:Y:S01]  /*1fa0*/  IMAD R51, R53, 0x1d, RZ ;  /* 0x0000001d35337824 */ /* 0x000fe200078e02ff */
[----:B------:R-:W-:Y:S01]  /*1fb0*/  LEA R29, R43, R28, 0x3 ;  /* 0x0000001c2b1d7211 */ /* 0x000fe200078e18ff */
[----:B------:R1:W-:Y:S01]  /*1fc0*/  STL.64 [R1+0x80], R34 ;  /* 0x0000802201007387 */ /* 0x0003e20000100a00 */
[----:B------:R-:W-:Y:S01]  /*1fd0*/  IMAD R52, R53, 0x1e, RZ ;  /* 0x0000001e35347824 */ /* 0x000fe200078e02ff */
[----:B------:R-:W-:-:S02]  /*1fe0*/  CS2R R76, SRZ ;  /* 0x00000000004c7805 */ /* 0x000fc4000001ff00 */
[----:B------:R-:W-:Y:S01]  /*1ff0*/  CS2R R78, SRZ ;  /* 0x00000000004e7805 */ /* 0x000fe2000001ff00 */
[----:B------:R-:W-:Y:S01]  /*2000*/  IMAD R10, R43, 0x8, R29 ;  /* 0x000000082b0a7824 */ /* 0x000fe200078e021d */
[----:B------:R2:W-:Y:S01]  /*2010*/  STL.64 [R1+0x78], R32 ;  /* 0x0000782001007387 */ /* 0x0005e20000100a00 */
[----:B------:R-:W-:Y:S01]  /*2020*/  MOV R166, 0x3f800000 ;  /* 0x3f80000000a67802 */ /* 0x000fe20000000f00 */
[----:B------:R-:W-:Y:S01]  /*2030*/  IMAD.MOV.U32 R167, RZ, RZ, 0x3f800000 ;  /* 0x3f800000ffa77424 */ /* 0x000fe200078e00ff */
[-C--:B0-----:R-:W-:Y:S01]  /*2040*/  LEA R36, P2, R17, R165.reuse, 0x1 ;  /* 0x000000a511247211 */ /* 0x081fe200078408ff */
[C---:B------:R-:W-:Y:S01]  /*2050*/  IMAD R3, R43.reuse, 0x8, R10 ;  /* 0x000000082b037824 */ /* 0x040fe200078e020a */
[----:B------:R-:W-:Y:S01]  /*2060*/  MOV R168, 0x3f800000 ;  /* 0x3f80000000a87802 */ /* 0x000fe20000000f00 */
[----:B------:R-:W-:Y:S01]  /*2070*/  IMAD.MOV.U32 R169, RZ, RZ, 0x3f800000 ;  /* 0x3f800000ffa97424 */ /* 0x000fe200078e00ff */
[C---:B-1----:R-:W-:Y:S01]  /*2080*/  LEA R34, P3, R18.reuse, R165, 0x1 ;  /* 0x000000a512227211 */ /* 0x042fe200078608ff */
[----:B------:R-:W-:Y:S01]  /*2090*/  IMAD R30, R43, 0x8, R3 ;  /* 0x000000082b1e7824 */ /* 0x000fe200078e0203 */
[-C--:B------:R-:W-:Y:S01]  /*20a0*/  LEA.HI.X.SX32 R37, R17, R41.reuse, 0x1, P2 ;  /* 0x0000002911257211 */ /* 0x080fe200010f0eff */
[----:B------:R-:W-:Y:S01]  /*20b0*/  UMOV UR4, URZ ;  /* 0x000000ff00047c82 */ /* 0x000fe20008000000 */
[----:B------:R-:W-:Y:S01]  /*20c0*/  LEA.HI.X.SX32 R35, R18, R41, 0x1, P3 ;  /* 0x0000002912237211 */ /* 0x000fe200018f0eff */
[----:B------:R-:W0:Y:S01]  /*20d0*/  LDCU UR12, c[0x0][0x3f0] ;  /* 0x00007e00ff0c77ac */ /* 0x000e220008000800 */
[----:B------:R-:W-:Y:S01]  /*20e0*/  LEA R0, R43, R30, 0x3 ;  /* 0x0000001e2b007211 */ /* 0x000fe200078e18ff */
[----:B------:R-:W-:Y:S01]  /*20f0*/  STL.64 [R1+0x70], R36 ;  /* 0x0000702401007387 */ /* 0x000fe20000100a00 */
[----:B--2---:R-:W-:Y:S01]  /*2100*/  LEA R32, P4, R19, R165, 0x1 ;  /* 0x000000a513207211 */ /* 0x004fe200078808ff */
[----:B------:R-:W1:Y:S02]  /*2110*/  LDCU UR9, c[0x0][0x3a8] ;  /* 0x00007500ff0977ac */ /* 0x000e640008000800 */
[----:B------:R-:W-:Y:S01]  /*2120*/  IMAD R2, R43, 0x8, R0 ;  /* 0x000000082b027824 */ /* 0x000fe200078e0200 */
[----:B------:R-:W-:Y:S01]  /*2130*/  LEA.HI.X.SX32 R33, R19, R41, 0x1, P4 ;  /* 0x0000002913217211 */ /* 0x000fe200020f0eff */
[----:B------:R2:W-:Y:S01]  /*2140*/  STL.64 [R1+0x68], R34 ;  /* 0x0000682201007387 */ /* 0x0005e20000100a00 */
[----:B------:R-:W-:Y:S01]  /*2150*/  LEA R16, P4, R23, R165, 0x1 ;  /* 0x000000a517107211 */ /* 0x000fe200078808ff */
[----:B------:R-:W-:-:S02]  /*2160*/  IMAD R4, R43, 0x8, R2 ;  /* 0x000000082b047824 */ /* 0x000fc400078e0202 */
[----:B------:R3:W-:Y:S01]  /*2170*/  STL.64 [R1+0x60], R32 ;  /* 0x0000602001007387 */ /* 0x0007e20000100a00 */
[----:B------:R-:W-:Y:S02]  /*2180*/  LEA.HI.X.SX32 R17, R23, R41, 0x1, P4 ;  /* 0x0000002917117211 */ /* 0x000fe400020f0eff */
[C---:B------:R-:W-:Y:S02]  /*2190*/  LEA R5, R43.reuse, R4, 0x3 ;  /* 0x000000042b057211 */ /* 0x040fe400078e18ff */
[-C--:B------:R-:W-:Y:S01]  /*21a0*/  LEA R18, P4, R26, R165.reuse, 0x1 ;  /* 0x000000a51a127211 */ /* 0x080fe200078808ff */
[----:B------:R4:W-:Y:S02]  /*21b0*/  STL.64 [R1+0x48], R16 ;  /* 0x0000481001007387 */ /* 0x0009e40000100a00 */
[C---:B------:R-:W-:Y:S01]  /*21c0*/  IMAD R6, R43.reuse, 0x8, R5 ;  /* 0x000000082b067824 */ /* 0x040fe200078e0205 */
[----:B--2---:R-:W-:Y:S02]  /*21d0*/  LEA R34, P2, R20, R165, 0x1 ;  /* 0x000000a514227211 */ /* 0x004fe400078408ff */
[----:B------:R-:W-:Y:S01]  /*21e0*/  LEA.HI.X.SX32 R19, R26, R41, 0x1, P4 ;  /* 0x000000291a137211 */ /* 0x000fe200020f0eff */
[----:B------:R-:W-:Y:S01]  /*21f0*/  IMAD R7, R43, 0x8, R6 ;  /* 0x000000082b077824 */ /* 0x000fe200078e0206 */
[----:B---3--:R-:W-:-:S02]  /*2200*/  LEA R32, P3, R21, R165, 0x1 ;  /* 0x000000a515207211 */ /* 0x008fc400078608ff */
[----:B------:R-:W-:Y:S02]  /*2210*/  LEA.HI.X.SX32 R35, R20, R41, 0x1, P2 ;  /* 0x0000002914237211 */ /* 0x000fe400010f0eff */
[----:B------:R-:W-:Y:S02]  /*2220*/  LEA R8, R43, R7, 0x3 ;  /* 0x000000072b087211 */ /* 0x000fe400078e18ff */
[----:B------:R-:W-:Y:S01]  /*2230*/  LEA.HI.X.SX32 R33, R21, R41, 0x1, P3 ;  /* 0x0000002915217211 */ /* 0x000fe200018f0eff */
[----:B------:R-:W-:Y:S01]  /*2240*/  STL.64 [R1+0x58], R34 ;  /* 0x0000582201007387 */ /* 0x000fe20000100a00 */
[----:B------:R-:W-:Y:S01]  /*2250*/  LEA R20, P3, R25, R165, 0x1 ;  /* 0x000000a519147211 */ /* 0x000fe200078608ff */
[----:B------:R-:W-:Y:S02]  /*2260*/  IMAD R9, R43, 0x8, R8 ;  /* 0x000000082b097824 */ /* 0x000fe400078e0208 */
[----:B------:R2:W-:Y:S01]  /*2270*/  STL.64 [R1+0x50], R32 ;  /* 0x0000502001007387 */ /* 0x0005e20000100a00 */
[----:B------:R-:W-:Y:S01]  /*2280*/  LEA.HI.X.SX32 R21, R25, R41, 0x1, P3 ;  /* 0x0000002919157211 */ /* 0x000fe200018f0eff */
[----:B------:R-:W-:-:S02]  /*2290*/  IMAD R11, R43, 0x8, R9 ;  /* 0x000000082b0b7824 */ /* 0x000fc400078e0209 */
[----:B------:R3:W-:Y:S03]  /*22a0*/  STL.64 [R1+0x30], R18 ;  /* 0x0000301201007387 */ /* 0x0007e60000100a00 */
[----:B----4-:R-:W-:Y:S02]  /*22b0*/  LEA R16, R43, R11, 0x3 ;  /* 0x0000000b2b107211 */ /* 0x010fe400078e18ff */
[----:B--2---:R-:W-:-:S03]  /*22c0*/  LEA R32, P2, R24, R165, 0x1 ;  /* 0x000000a518207211 */ /* 0x004fc600078408ff */
[----:B------:R-:W-:Y:S01]  /*22d0*/  IMAD R17, R43, 0x8, R16 ;  /* 0x000000082b117824 */ /* 0x000fe200078e0210 */
[----:B------:R-:W-:-:S03]  /*22e0*/  LEA.HI.X.SX32 R33, R24, R41, 0x1, P2 ;  /* 0x0000002918217211 */ /* 0x000fc600010f0eff */
[C---:B---3--:R-:W-:Y:S01]  /*22f0*/  IMAD R18, R43.reuse, 0x8, R17 ;  /* 0x000000082b127824 */ /* 0x048fe200078e0211 */
[C---:B------:R-:W-:Y:S01]  /*2300*/  LEA R24, P3, R22.reuse, R165, 0x1 ;  /* 0x000000a516187211 */ /* 0x040fe200078608ff */
[----:B------:R2:W-:Y:S03]  /*2310*/  STL.64 [R1+0x40], R32 ;  /* 0x0000402001007387 */ /* 0x0005e60000100a00 */
[----:B------:R-:W-:Y:S02]  /*2320*/  LEA R19, R43, R18, 0x3 ;  /* 0x000000122b137211 */ /* 0x000fe400078e18ff */
[----:B------:R-:W-:Y:S01]  /*2330*/  LEA.HI.X.SX32 R25, R22, R41, 0x1, P3 ;  /* 0x0000002916197211 */ /* 0x000fe200018f0eff */
[----:B------:R3:W-:Y:S01]  /*2340*/  STL.64 [R1+0x38], R20 ;  /* 0x0000381401007387 */ /* 0x0007e20000100a00 */
[-C--:B--2---:R-:W-:Y:S02]  /*2350*/  LEA R32, P2, R27, R165.reuse, 0x1 ;  /* 0x000000a51b207211 */ /* 0x084fe400078408ff */
[----:B---3--:R-:W-:-:S02]  /*2360*/  LEA R20, P4, R28, R165, 0x1 ;  /* 0x000000a51c147211 */ /* 0x008fc400078808ff */
[-C--:B------:R-:W-:Y:S02]  /*2370*/  LEA.HI.X.SX32 R33, R27, R41.reuse, 0x1, P2 ;  /* 0x000000291b217211 */ /* 0x080fe400010f0eff */
[----:B------:R-:W-:Y:S02]  /*2380*/  LEA.HI.X.SX32 R21, R28, R41, 0x1, P4 ;  /* 0x000000291c157211 */ /* 0x000fe400020f0eff */
[-C--:B------:R-:W-:Y:S02]  /*2390*/  LEA R22, P4, R3, R165.reuse, 0x1 ;  /* 0x000000a503167211 */ /* 0x080fe400078808ff */
[----:B------:R-:W-:Y:S01]  /*23a0*/  LEA R26, P2, R29, R165, 0x1 ;  /* 0x000000a51d1a7211 */ /* 0x000fe200078408ff */
[----:B------:R2:W-:Y:S01]  /*23b0*/  STL.64 [R1+0x18], R20 ;  /* 0x0000181401007387 */ /* 0x0005e20000100a00 */
[-C--:B------:R-:W-:Y:S02]  /*23c0*/  LEA.HI.X.SX32 R23, R3, R41.reuse, 0x1, P4 ;  /* 0x0000002903177211 */ /* 0x080fe400020f0eff */
[----:B------:R-:W-:Y:S01]  /*23d0*/  LEA.HI.X.SX32 R27, R29, R41, 0x1, P2 ;  /* 0x000000291d1b7211 */ /* 0x000fe200010f0eff */
[----:B------:R-:W-:Y:S01]  /*23e0*/  STL.64 [R1+0x28], R32 ;  /* 0x0000282001007387 */ /* 0x000fe20000100a00 */
[----:B------:R-:W-:-:S02]  /*23f0*/  LEA R250, P2, R30, R165, 0x1 ;  /* 0x000000a51efa7211 */ /* 0x000fc400078408ff */
[----:B------:R-:W-:Y:S01]  /*2400*/  LEA R246, P4, R2, R165, 0x1 ;  /* 0x000000a502f67211 */ /* 0x000fe200078808ff */
[----:B------:R3:W-:Y:S01]  /*2410*/  STL.64 [R1+0x20], R24 ;  /* 0x0000201801007387 */ /* 0x0007e20000100a00 */
[-C--:B------:R-:W-:Y:S02]  /*2420*/  LEA.HI.X.SX32 R251, R30, R41.reuse, 0x1, P2 ;  /* 0x000000291efb7211 */ /* 0x080fe400010f0eff */
[----:B------:R-:W-:Y:S01]  /*2430*/  LEA.HI.X.SX32 R247, R2, R41, 0x1, P4 ;  /* 0x0000002902f77211 */ /* 0x000fe200020f0eff */
[C---:B--2---:R-:W-:Y:S01]  /*2440*/  IMAD R20, R43.reuse, 0x8, R19 ;  /* 0x000000082b147824 */ /* 0x044fe200078e0213 */
[-C--:B------:R-:W-:Y:S01]  /*2450*/  LEA R244, P2, R4, R165.reuse, 0x1 ;  /* 0x000000a504f47211 */ /* 0x080fe200078408ff */
[----:B------:R-:W-:Y:S01]  /*2460*/  STL.64 [R1+0x10], R26 ;  /* 0x0000101a01007387 */ /* 0x000fe20000100a00 */
[----:B------:R-:W-:Y:S01]  /*2470*/  LEA R232, P4, R6, R165, 0x1 ;  /* 0x000000a506e87211 */ /* 0x000fe200078808ff */
[----:B------:R-:W-:Y:S01]  /*2480*/  IMAD R21, R43, 0x8, R20 ;  /* 0x000000082b157824 */ /* 0x000fe200078e0214 */
[----:B------:R-:W-:-:S02]  /*2490*/  LEA.HI.X.SX32 R245, R4, R41, 0x1, P2 ;  /* 0x0000002904f57211 */ /* 0x000fc400010f0eff */
[----:B------:R-:W-:Y:S02]  /*24a0*/  LEA.HI.X.SX32 R233, R6, R41, 0x1, P4 ;  /* 0x0000002906e97211 */ /* 0x000fe400020f0eff */
[C---:B---3--:R-:W-:Y:S02]  /*24b0*/  LEA R24, P3, R10.reuse, R165, 0x1 ;  /* 0x000000a50a187211 */ /* 0x048fe400078608ff */
[C---:B------:R-:W-:Y:S02]  /*24c0*/  LEA R3, R43.reuse, R21, 0x3 ;  /* 0x000000152b037211 */ /* 0x040fe400078e18ff */
[----:B------:R-:W-:Y:S02]  /*24d0*/  LEA.HI.X.SX32 R25, R10, R41, 0x1, P3 ;  /* 0x000000290a197211 */ /* 0x000fe400018f0eff */
[CC--:B------:R-:W-:Y:S01]  /*24e0*/  LEA R248, P3, R0.reuse, R165.reuse, 0x1 ;  /* 0x000000a500f87211 */ /* 0x0c0fe200078608ff */
[----:B------:R-:W-:Y:S01]  /*24f0*/  IMAD R10, R43, 0x8, R3 ;  /* 0x000000082b0a7824 */ /* 0x000fe200078e0203 */
[----:B------:R-:W-:Y:S01]  /*2500*/  LEA R228, P2, R7, R165, 0x1 ;  /* 0x000000a507e47211 */ /* 0x000fe200078408ff */
[----:B------:R-:W-:Y:S01]  /*2510*/  STL.64 [R1+0x8], R24 ;  /* 0x0000081801007387 */ /* 0x000fe20000100a00 */
[----:B------:R-:W-:-:S02]  /*2520*/  LEA.HI.X.SX32 R249, R0, R41, 0x1, P3 ;  /* 0x0000002900f97211 */ /* 0x000fc400018f0eff */
[----:B------:R-:W-:Y:S01]  /*2530*/  LEA R0, R43, R10, 0x3 ;  /* 0x0000000a2b007211 */ /* 0x000fe200078e18ff */
[----:B------:R-:W-:Y:S01]  /*2540*/  STL.64 [R1], R22 ;  /* 0x0000001601007387 */ /* 0x000fe20000100a00 */
[----:B------:R-:W-:Y:S02]  /*2550*/  LEA R236, P3, R5, R165, 0x1 ;  /* 0x000000a505ec7211 */ /* 0x000fe400078608ff */
[-C--:B------:R-:W-:Y:S01]  /*2560*/  LEA.HI.X.SX32 R229, R7, R41.reuse, 0x1, P2 ;  /* 0x0000002907e57211 */ /* 0x080fe200010f0eff */
[----:B------:R-:W-:Y:S01]  /*2570*/  IMAD R2, R43, 0x8, R0 ;  /* 0x000000082b027824 */ /* 0x000fe200078e0200 */
[----:B------:R-:W-:Y:S01]  /*2580*/  LEA.HI.X.SX32 R237, R5, R41, 0x1, P3 ;  /* 0x0000002905ed7211 */ /* 0x000fe200018f0eff */
[----:B------:R-:W-:Y:S01]  /*2590*/  STL.64 [R1+0x268], R70 ;  /* 0x0002684601007387 */ /* 0x000fe20000100a00 */
[C---:B------:R-:W-:Y:S02]  /*25a0*/  LEA R224, P3, R8.reuse, R165, 0x1 ;  /* 0x000000a508e07211 */ /* 0x040fe400078608ff */
[----:B------:R-:W-:Y:S01]  /*25b0*/  LEA R4, R43, R2, 0x3 ;  /* 0x000000022b047211 */ /* 0x000fe200078e18ff */
[----:B------:R-:W-:Y:S01]  /*25c0*/  STL.64 [R1+0x260], R68 ;  /* 0x0002604401007387 */ /* 0x000fe20000100a00 */
[----:B------:R-:W-:-:S02]  /*25d0*/  LEA.HI.X.SX32 R225, R8, R41, 0x1, P3 ;  /* 0x0000002908e17211 */ /* 0x000fc400018f0eff */
[-C--:B------:R-:W-:Y:S01]  /*25e0*/  LEA R220, P4, R9, R165.reuse, 0x1 ;  /* 0x000000a509dc7211 */ /* 0x080fe200078808ff */
[----:B------:R-:W-:Y:S01]  /*25f0*/  IMAD R5, R43, 0x8, R4 ;  /* 0x000000082b057824 */ /* 0x000fe200078e0204 */
[----:B------:R-:W-:Y:S01]  /*2600*/  LEA R216, P2, R11, R165, 0x1 ;  /* 0x000000a50bd87211 */ /* 0x000fe200078408ff */
[----:B------:R2:W-:Y:S01]  /*2610*/  STL.64 [R1+0x258], R58 ;  /* 0x0002583a01007387 */ /* 0x0005e20000100a00 */
[----:B------:R-:W-:Y:S02]  /*2620*/  LEA.HI.X.SX32 R221, R9, R41, 0x1, P4 ;  /* 0x0000002909dd7211 */ /* 0x000fe400020f0eff */
[----:B------:R-:W-:Y:S01]  /*2630*/  LEA R6, R43, R5, 0x3 ;  /* 0x000000052b067211 */ /* 0x000fe200078e18ff */
[----:B------:R3:W-:Y:S01]  /*2640*/  STL.64 [R1+0x250], R60 ;  /* 0x0002503c01007387 */ /* 0x0007e20000100a00 */
[C---:B------:R-:W-:Y:S02]  /*2650*/  LEA R212, P3, R16.reuse, R165, 0x1 ;  /* 0x000000a510d47211 */ /* 0x040fe400078608ff */
[-C--:B------:R-:W-:Y:S01]  /*2660*/  LEA.HI.X.SX32 R217, R11, R41.reuse, 0x1, P2 ;  /* 0x000000290bd97211 */ /* 0x080fe200010f0eff */
[----:B------:R-:W-:Y:S01]  /*2670*/  IMAD R7, R43, 0x8, R6 ;  /* 0x000000082b077824 */ /* 0x000fe200078e0206 */
[----:B------:R-:W-:Y:S01]  /*2680*/  LEA.HI.X.SX32 R213, R16, R41, 0x1, P3 ;  /* 0x0000002910d57211 */ /* 0x000fe200018f0eff */
[----:B------:R4:W-:Y:S01]  /*2690*/  STL.64 [R1+0x248], R62 ;  /* 0x0002483e01007387 */ /* 0x0009e20000100a00 */
[----:B------:R-:W-:Y:S01]  /*26a0*/  LEA R208, P4, R17, R165, 0x1 ;  /* 0x000000a511d07211 */ /* 0x000fe200078808ff */
[----:B--2---:R-:W-:Y:S01]  /*26b0*/  IMAD.WIDE R58, R65, 0x2, R12 ;  /* 0x00000002413a7825 */ /* 0x004fe200078e020c */
[----:B------:R-:W-:-:S02]  /*26c0*/  LEA R8, R43, R7, 0x3 ;  /* 0x000000072b087211 */ /* 0x000fc400078e18ff */
[----:B------:R-:W-:Y:S01]  /*26d0*/  LEA R202, P3, R19, R165, 0x1 ;  /* 0x000000a513ca7211 */ /* 0x000fe200078608ff */
[----:B---3--:R-:W-:Y:S01]  /*26e0*/  IMAD.WIDE R60, R65, 0x2, R14 ;  /* 0x00000002413c7825 */ /* 0x008fe200078e020e */
[-C--:B------:R-:W-:Y:S01]  /*26f0*/  LEA.HI.X.SX32 R209, R17, R41.reuse, 0x1, P4 ;  /* 0x0000002911d17211 */ /* 0x080fe200020f0eff */
[----:B------:R2:W-:Y:S01]  /*2700*/  STL.64 [R1+0x240], R58 ;  /* 0x0002403a01007387 */ /* 0x0005e20000100a00 */
[----:B------:R-:W-:Y:S01]  /*2710*/  LEA.HI.X.SX32 R203, R19, R41, 0x1, P3 ;  /* 0x0000002913cb7211 */ /* 0x000fe200018f0eff */
[----:B------:R-:W-:Y:S01]  /*2720*/  IMAD R9, R43, 0x8, R8 ;  /* 0x000000082b097824 */ /* 0x000fe200078e0208 */
[-C--:B------:R-:W-:Y:S01]  /*2730*/  LEA R204, P2, R18, R165.reuse, 0x1 ;  /* 0x000000a512cc7211 */ /* 0x080fe200078408ff */
[----:B----4-:R-:W-:Y:S01]  /*2740*/  IMAD.WIDE R62, R67, 0x2, R12 ;  /* 0x00000002433e7825 */ /* 0x010fe200078e020c */
[----:B------:R-:W-:Y:S01]  /*2750*/  LEA R198, P4, R20, R165, 0x1 ;  /* 0x000000a514c67211 */ /* 0x000fe200078808ff */
[----:B------:R3:W-:Y:S01]  /*2760*/  STL.64 [R1+0x238], R60 ;  /* 0x0002383c01007387 */ /* 0x0007e20000100a00 */
[----:B------:R-:W-:-:S02]  /*2770*/  LEA R11, R43, R9, 0x3 ;  /* 0x000000092b0b7211 */ /* 0x000fc400078e18ff */
[----:B------:R-:W-:Y:S01]  /*2780*/  LEA R182, P3, R3, R165, 0x1 ;  /* 0x000000a503b67211 */ /* 0x000fe200078608ff */
[----:B------:R-:W-:Y:S01]  /*2790*/  STL.64 [R1+0x230], R62 ;  /* 0x0002303e01007387 */ /* 0x000fe20000100a00 */
[-C--:B------:R-:W-:Y:S01]  /*27a0*/  LEA.HI.X.SX32 R205, R18, R41.reuse, 0x1, P2 ;  /* 0x0000002912cd7211 */ /* 0x080fe200010f0eff */
[----:B------:R-:W-:Y:S01]  /*27b0*/  IMAD R27, R43, 0x8, R11 ;  /* 0x000000082b1b7824 */ /* 0x000fe200078e020b */
[-C--:B------:R-:W-:Y:S01]  /*27c0*/  LEA.HI.X.SX32 R199, R20, R41.reuse, 0x1, P4 ;  /* 0x0000002914c77211 */ /* 0x080fe200020f0eff */
[----:B--2---:R-:W-:Y:S01]  /*27d0*/  IMAD.WIDE R58, R67, 0x2, R14 ;  /* 0x00000002433a7825 */ /* 0x004fe200078e020e */
[----:B------:R-:W-:Y:S02]  /*27e0*/  LEA.HI.X.SX32 R183, R3, R41, 0x1, P3 ;  /* 0x0000002903b77211 */ /* 0x000fe400018f0eff */
[-C--:B------:R-:W-:Y:S01]  /*27f0*/  LEA R184, P2, R21, R165.reuse, 0x1 ;  /* 0x000000a515b87211 */ /* 0x080fe200078408ff */
[----:B---3--:R-:W-:Y:S01]  /*2800*/  IMAD.WIDE R60, R57, 0x2, R12 ;  /* 0x00000002393c7825 */ /* 0x008fe200078e020c */
[C---:B------:R-:W-:Y:S01]  /*2810*/  LEA R180, P4, R10.reuse, R165, 0x1 ;  /* 0x000000a50ab47211 */ /* 0x040fe200078808ff */
[----:B------:R2:W-:Y:S01]  /*2820*/  STL.64 [R1+0x228], R58 ;  /* 0x0002283a01007387 */ /* 0x0005e20000100a00 */
[----:B------:R-:W-:Y:S01]  /*2830*/  LEA R3, R43, R27, 0x3 ;  /* 0x0000001b2b037211 */ /* 0x000fe200078e18ff */
[----:B------:R-:W-:Y:S01]  /*2840*/  IMAD.WIDE R56, R57, 0x2, R14 ;  /* 0x0000000239387825 */ /* 0x000fe200078e020e */
[-C--:B------:R-:W-:Y:S01]  /*2850*/  LEA.HI.X.SX32 R185, R21, R41.reuse, 0x1, P2 ;  /* 0x0000002915b97211 */ /* 0x080fe200010f0eff */
[----:B------:R3:W-:Y:S01]  /*2860*/  STL.64 [R1+0x220], R60 ;  /* 0x0002203c01007387 */ /* 0x0007e20000100a00 */
[----:B------:R-:W-:Y:S01]  /*2870*/  LEA.HI.X.SX32 R181, R10, R41, 0x1, P4 ;  /* 0x000000290ab57211 */ /* 0x000fe200020f0eff */
[----:B------:R-:W-:Y:S01]  /*2880*/  IMAD R10, R43, 0x8, R3 ;  /* 0x000000082b0a7824 */ /* 0x000fe200078e0203 */
[-C--:B------:R-:W-:Y:S01]  /*2890*/  LEA R178, P2, R0, R165.reuse, 0x1 ;  /* 0x000000a500b27211 */ /* 0x080fe200078408ff */
[----:B------:R4:W-:Y:S01]  /*28a0*/  STL.64 [R1+0x218], R56 ;  /* 0x0002183801007387 */ /* 0x0009e20000100a00 */
[----:B------:R-:W-:-:S02]  /*28b0*/  LEA R176, P3, R2, R165, 0x1 ;  /* 0x000000a502b07211 */ /* 0x000fc400078608ff */
[-C--:B------:R-:W-:Y:S01]  /*28c0*/  LEA.HI.X.SX32 R179, R0, R41.reuse, 0x1, P2 ;  /* 0x0000002900b37211 */ /* 0x080fe200010f0eff */
[----:B--2---:R-:W-:Y:S01]  /*28d0*/  IMAD.WIDE R58, R55, 0x2, R12 ;  /* 0x00000002373a7825 */ /* 0x004fe200078e020c */
[----:B------:R-:W-:Y:S02]  /*28e0*/  LEA R0, R43, R10, 0x3 ;  /* 0x0000000a2b007211 */ /* 0x000fe400078e18ff */
[----:B------:R-:W-:Y:S01]  /*28f0*/  LEA.HI.X.SX32 R177, R2, R41, 0x1, P3 ;  /* 0x0000002902b17211 */ /* 0x000fe200018f0eff */
[----:B---3--:R-:W-:Y:S01]  /*2900*/  IMAD.WIDE R60, R55, 0x2, R14 ;  /* 0x00000002373c7825 */ /* 0x008fe200078e020e */
[CC--:B------:R-:W-:Y:S01]  /*2910*/  LEA R174, P4, R4.reuse, R165.reuse, 0x1 ;  /* 0x000000a504ae7211 */ /* 0x0c0fe200078808ff */
[----:B------:R2:W-:Y:S01]  /*2920*/  STL.64 [R1+0x210], R58 ;  /* 0x0002103a01007387 */ /* 0x0005e20000100a00 */
[----:B------:R-:W-:Y:S01]  /*2930*/  LEA R172, P2, R5, R165, 0x1 ;  /* 0x000000a505ac7211 */ /* 0x000fe200078408ff */
[----:B------:R-:W-:Y:S01]  /*2940*/  IMAD R2, R43, 0x8, R0 ;  /* 0x000000082b027824 */ /* 0x000fe200078e0200 */
[-C--:B------:R-:W-:Y:S01]  /*2950*/  LEA.HI.X.SX32 R175, R4, R41.reuse, 0x1, P4 ;  /* 0x0000002904af7211 */ /* 0x080fe200020f0eff */
[----:B----4-:R-:W-:Y:S01]  /*2960*/  IMAD.WIDE R56, R54, 0x2, R12 ;  /* 0x0000000236387825 */ /* 0x010fe200078e020c */
[----:B------:R-:W-:Y:S01]  /*2970*/  LEA.HI.X.SX32 R173, R5, R41, 0x1, P2 ;  /* 0x0000002905ad7211 */ /* 0x000fe200010f0eff */
[----:B------:R-:W-:Y:S01]  /*2980*/  STL.64 [R1+0x208], R60 ;  /* 0x0002083c01007387 */ /* 0x000fe20000100a00 */
[----:B------:R-:W-:-:S02]  /*2990*/  LEA R4, R43, R2, 0x3 ;  /* 0x000000022b047211 */ /* 0x000fc400078e18ff */
[CC--:B------:R-:W-:Y:S01]  /*29a0*/  LEA R16, P3, R6.reuse, R165.reuse, 0x1 ;  /* 0x000000a506107211 */ /* 0x0c0fe200078608ff */
[----:B------:R3:W-:Y:S01]  /*29b0*/  STL.64 [R1+0x200], R56 ;  /* 0x0002003801007387 */ /* 0x0007e20000100a00 */
[----:B------:R-:W-:Y:S01]  /*29c0*/  LEA R18, P4, R7, R165, 0x1 ;  /* 0x000000a507127211 */ /* 0x000fe200078808ff */
[----:B------:R-:W-:Y:S01]  /*29d0*/  IMAD R5, R43, 0x8, R4 ;  /* 0x000000082b057824 */ /* 0x000fe200078e0204 */
[----:B------:R-:W-:Y:S01]  /*29e0*/  LEA.HI.X.SX32 R17, R6, R41, 0x1, P3 ;  /* 0x0000002906117211 */ /* 0x000fe200018f0eff */
[----:B--2---:R-:W-:Y:S01]  /*29f0*/  IMAD.WIDE R58, R54, 0x2, R14 ;  /* 0x00000002363a7825 */ /* 0x004fe200078e020e */
[----:B------:R-:W-:Y:S02]  /*2a00*/  LEA R22, P3, R9, R165, 0x1 ;  /* 0x000000a509167211 */ /* 0x000fe400078608ff */
[----:B------:R-:W-:Y:S01]  /*2a10*/  LEA R6, R43, R5, 0x3 ;  /* 0x000000052b067211 */ /* 0x000fe200078e18ff */
[----:B------:R-:W-:Y:S01]  /*2a20*/  IMAD.WIDE R54, R50, 0x2, R12 ;  /* 0x0000000232367825 */ /* 0x000fe200078e020c */
[-C--:B------:R-:W-:Y:S01]  /*2a30*/  LEA.HI.X.SX32 R19, R7, R41.reuse, 0x1, P4 ;  /* 0x0000002907137211 */ /* 0x080fe200020f0eff */
[----:B------:R2:W-:Y:S01]  /*2a40*/  STL.64 [R1+0x1f8], R58 ;  /* 0x0001f83a01007387 */ /* 0x0005e20000100a00 */
[----:B------:R-:W-:Y:S01]  /*2a50*/  LEA.HI.X.SX32 R23, R9, R41, 0x1, P3 ;  /* 0x0000002909177211 */ /* 0x000fe200018f0eff */
[----:B------:R-:W-:Y:S01]  /*2a60*/  IMAD R7, R43, 0x8, R6 ;  /* 0x000000082b077824 */ /* 0x000fe200078e0206 */
[-C--:B------:R-:W-:Y:S01]  /*2a70*/  LEA R20, P2, R8, R165.reuse, 0x1 ;  /* 0x000000a508147211 */ /* 0x080fe200078408ff */
[----:B---3--:R-:W-:Y:S01]  /*2a80*/  IMAD.WIDE R56, R50, 0x2, R14 ;  /* 0x0000000232387825 */ /* 0x008fe200078e020e */
[C---:B------:R-:W-:Y:S01]  /*2a90*/  LEA R28, P3, R3.reuse, R165, 0x1 ;  /* 0x000000a5031c7211 */ /* 0x040fe200078608ff */
[----:B------:R3:W-:Y:S01]  /*2aa0*/  STL.64 [R1+0x1f0], R54 ;  /* 0x0001f03601007387 */ /* 0x0007e20000100a00 */
[-C--:B------:R-:W-:Y:S01]  /*2ab0*/  LEA.HI.X.SX32 R21, R8, R41.reuse, 0x1, P2 ;  /* 0x0000002908157211 */ /* 0x080fe200010f0eff */
[----:B------:R-:W-:Y:S01]  /*2ac0*/  IMAD.MOV.U32 R9, RZ, RZ, -0x800000 ;  /* 0xff800000ff097424 */ /* 0x000fe200078e00ff */
[----:B------:R-:W-:Y:S01]  /*2ad0*/  LEA.HI.X.SX32 R29, R3, R41, 0x1, P3 ;  /* 0x00000029031d7211 */ /* 0x000fe200018f0eff */
[----:B------:R4:W-:Y:S01]  /*2ae0*/  STL.64 [R1+0x1e8], R56 ;  /* 0x0001e83801007387 */ /* 0x0009e20000100a00 */
[----:B------:R-:W-:Y:S01]  /*2af0*/  LEA R26, P2, R27, R165, 0x1 ;  /* 0x000000a51b1a7211 */ /* 0x000fe200078408ff */
[----:B--2---:R-:W-:Y:S01]  /*2b00*/  IMAD.WIDE R58, R46, 0x2, R12 ;  /* 0x000000022e3a7825 */ /* 0x004fe200078e020c */
[----:B------:R-:W-:-:S02]  /*2b10*/  LEA R3, R43, R7, 0x3 ;  /* 0x000000072b037211 */ /* 0x000fc400078e18ff */
[----:B------:R-:W-:Y:S02]  /*2b20*/  LEA.HI.X.SX32 R27, R27, R41, 0x1, P2 ;  /* 0x000000291b1b7211 */ /* 0x000fe400010f0eff */
[-C--:B------:R-:W-:Y:S01]  /*2b30*/  LEA R24, P4, R11, R165.reuse, 0x1 ;  /* 0x000000a50b187211 */ /* 0x080fe200078808ff */
[----:B------:R-:W-:Y:S01]  /*2b40*/  IMAD R8, R43, 0x8, R3 ;  /* 0x000000082b087824 */ /* 0x000fe200078e0203 */
[----:B------:R-:W-:Y:S01]  /*2b50*/  LEA R32, P2, R0, R165, 0x1 ;  /* 0x000000a500207211 */ /* 0x000fe200078408ff */
[----:B---3--:R-:W-:Y:S01]  /*2b60*/  IMAD.WIDE R54, R46, 0x2, R14 ;  /* 0x000000022e367825 */ /* 0x008fe200078e020e */
[-C--:B------:R-:W-:Y:S01]  /*2b70*/  LEA.HI.X.SX32 R25, R11, R41.reuse, 0x1, P4 ;  /* 0x000000290b197211 */ /* 0x080fe200020f0eff */
[----:B------:R2:W-:Y:S01]  /*2b80*/  STL.64 [R1+0x1e0], R58 ;  /* 0x0001e03a01007387 */ /* 0x0005e20000100a00 */
[----:B------:R-:W-:Y:S01]  /*2b90*/  LEA.HI.X.SX32 R33, R0, R41, 0x1, P2 ;  /* 0x0000002900217211 */ /* 0x000fe200010f0eff */
[----:B----4-:R-:W-:Y:S01]  /*2ba0*/  IMAD.WIDE R56, R42, 0x2, R12 ;  /* 0x000000022a387825 */ /* 0x010fe200078e020c */
[-C--:B------:R-:W-:Y:S01]  /*2bb0*/  LEA R30, P4, R10, R165.reuse, 0x1 ;  /* 0x000000a50a1e7211 */ /* 0x080fe200078808ff */
[----:B------:R3:W-:Y:S01]  /*2bc0*/  STL.64 [R1+0x1d8], R54 ;  /* 0x0001d83601007387 */ /* 0x0007e20000100a00 */
[----:B------:R-:W-:Y:S01]  /*2bd0*/  LEA R34, P3, R2, R165, 0x1 ;  /* 0x000000a502227211 */ /* 0x000fe200078608ff */
[----:B------:R-:W-:Y:S01]  /*2be0*/  IMAD R11, R53, 0x14, RZ ;  /* 0x00000014350b7824 */ /* 0x000fe200078e02ff */
[----:B------:R-:W-:Y:S01]  /*2bf0*/  LEA R0, R43, R8, 0x3 ;  /* 0x000000082b007211 */ /* 0x000fe200078e18ff */
[----:B------:R4:W-:Y:S01]  /*2c00*/  STL.64 [R1+0x1d0], R56 ;  /* 0x0001d03801007387 */ /* 0x0009e20000100a00 */
[----:B------:R-:W-:-:S02]  /*2c10*/  LEA.HI.X.SX32 R31, R10, R41, 0x1, P4 ;  /* 0x000000290a1f7211 */ /* 0x000fc400020f0eff */
[----:B------:R-:W-:Y:S01]  /*2c20*/  LEA.HI.X.SX32 R35, R2, R41, 0x1, P3 ;  /* 0x0000002902237211 */ /* 0x000fe200018f0eff */
[----:B------:R-:W-:Y:S01]  /*2c30*/  IMAD R2, R43, 0x8, R0 ;  /* 0x000000082b027824 */ /* 0x000fe200078e0200 */
[-C--:B------:R-:W-:Y:S01]  /*2c40*/  LEA R36, P4, R4, R165.reuse, 0x1 ;  /* 0x000000a504247211 */ /* 0x080fe200078808ff */
[----:B--2---:R-:W-:Y:S01]  /*2c50*/  IMAD.WIDE R58, R42, 0x2, R14 ;  /* 0x000000022a3a7825 */ /* 0x004fe200078e020e */
[----:B------:R-:W-:Y:S02]  /*2c60*/  LEA R38, P2, R5, R165, 0x1 ;  /* 0x000000a505267211 */ /* 0x000fe400078408ff */
[----:B------:R-:W-:Y:S02]  /*2c70*/  LEA.HI.X.SX32 R37, R4, R41, 0x1, P4 ;  /* 0x0000002904257211 */ /* 0x000fe400020f0eff */
[----:B------:R-:W-:Y:S01]  /*2c80*/  LEA R142, P4, R7, R165, 0x1 ;  /* 0x000000a5078e7211 */ /* 0x000fe200078808ff */
[----:B------:R2:W-:Y:S01]  /*2c90*/  STL.64 [R1+0x1c8], R58 ;  /* 0x0001c83a01007387 */ /* 0x0005e20000100a00 */
[----:B------:R-:W-:-:S02]  /*2ca0*/  LEA R4, R43, R2, 0x3 ;  /* 0x000000022b047211 */ /* 0x000fc400078e18ff */
[-C--:B------:R-:W-:Y:S02]  /*2cb0*/  LEA.HI.X.SX32 R39, R5, R41.reuse, 0x1, P2 ;  /* 0x0000002905277211 */ /* 0x080fe400010f0eff */
[----:B------:R-:W-:Y:S01]  /*2cc0*/  LEA.HI.X.SX32 R143, R7, R41, 0x1, P4 ;  /* 0x00000029078f7211 */ /* 0x000fe200020f0eff */
[----:B------:R-:W-:Y:S01]  /*2cd0*/  IMAD R5, R43, 0x8, R4 ;  /* 0x000000082b057824 */ /* 0x000fe200078e0204 */
[-C--:B------:R-:W-:Y:S01]  /*2ce0*/  LEA R156, P4, R0, R165.reuse, 0x1 ;  /* 0x000000a5009c7211 */ /* 0x080fe200078808ff */
[----:B------:R-:W-:Y:S01]  /*2cf0*/  IMAD.MOV.U32 R7, RZ, RZ, RZ ;  /* 0x000000ffff077224 */ /* 0x000fe200078e00ff */
[-C--:B------:R-:W-:Y:S02]  /*2d00*/  LEA R140, P3, R6, R165.reuse, 0x1 ;  /* 0x000000a5068c7211 */ /* 0x080fe400078608ff */
[----:B------:R-:W-:Y:S02]  /*2d10*/  LEA R152, P2, R3, R165, 0x1 ;  /* 0x000000a503987211 */ /* 0x000fe400078408ff */
[----:B------:R-:W-:-:S02]  /*2d20*/  LEA.HI.X.SX32 R157, R0, R41, 0x1, P4 ;  /* 0x00000029009d7211 */ /* 0x000fc400020f0eff */
[----:B------:R-:W-:Y:S01]  /*2d30*/  LEA R0, R43, R5, 0x3 ;  /* 0x000000052b007211 */ /* 0x000fe200078e18ff */
[C---:B------:R-:W-:Y:S01]  /*2d40*/  IMAD R43, R53.reuse, 0x17, RZ ;  /* 0x00000017352b7824 */ /* 0x040fe200078e02ff */
[-C--:B------:R-:W-:Y:S01]  /*2d50*/  LEA.HI.X.SX32 R141, R6, R41.reuse, 0x1, P3 ;  /* 0x00000029068d7211 */ /* 0x080fe200018f0eff */
[----:B------:R-:W-:Y:S01]  /*2d60*/  IMAD R6, R53, 0xe, RZ ;  /* 0x0000000e35067824 */ /* 0x000fe200078e02ff */
[----:B------:R-:W-:Y:S01]  /*2d70*/  LEA.HI.X.SX32 R153, R3, R41, 0x1, P2 ;  /* 0x0000002903997211 */ /* 0x000fe200010f0eff */
[C---:B------:R-:W-:Y:S01]  /*2d80*/  IMAD R3, R53.reuse, 0x11, RZ ;  /* 0x0000001135037824 */ /* 0x040fe200078e02ff */
[-C--:B------:R-:W-:Y:S01]  /*2d90*/  LEA R154, P3, R8, R165.reuse, 0x1 ;  /* 0x000000a5089a7211 */ /* 0x080fe200078608ff */
[----:B---3--:R-:W-:Y:S01]  /*2da0*/  IMAD.WIDE R54, R6, 0x2, R12 ;  /* 0x0000000206367825 */ /* 0x008fe200078e020c */
[-C--:B------:R-:W-:Y:S02]  /*2db0*/  LEA R158, P2, R2, R165.reuse, 0x1 ;  /* 0x000000a5029e7211 */ /* 0x080fe400078408ff */
[----:B------:R-:W-:Y:S01]  /*2dc0*/  LEA R164, P5, R0, R165, 0x1 ;  /* 0x000000a500a47211 */ /* 0x000fe200078a08ff */
[----:B----4-:R-:W-:Y:S01]  /*2dd0*/  IMAD.WIDE R56, R6, 0x2, R14 ;  /* 0x0000000206387825 */ /* 0x010fe200078e020e */
[-C--:B------:R-:W-:Y:S01]  /*2de0*/  LEA.HI.X.SX32 R155, R8, R41.reuse, 0x1, P3 ;  /* 0x00000029089b7211 */ /* 0x080fe200018f0eff */
[----:B------:R3:W-:Y:S01]  /*2df0*/  STL.64 [R1+0x1c0], R54 ;  /* 0x0001c03601007387 */ /* 0x0007e20000100a00 */
[----:B------:R-:W-:Y:S01]  /*2e00*/  LEA.HI.X.SX32 R159, R2, R41, 0x1, P2 ;  /* 0x00000029029f7211 */ /* 0x000fe200010f0eff */
[----:B------:R-:W-:Y:S01]  /*2e10*/  IMAD R2, R53, 0xf, RZ ;  /* 0x0000000f35027824 */ /* 0x000fe200078e02ff */
[-C--:B------:R-:W-:Y:S01]  /*2e20*/  LEA R160, P3, R4, R165.reuse, 0x1 ;  /* 0x000000a504a07211 */ /* 0x080fe200078608ff */
[----:B------:R4:W-:Y:S01]  /*2e30*/  STL.64 [R1+0x1b8], R56 ;  /* 0x0001b83801007387 */ /* 0x0009e20000100a00 */
[----:B------:R-:W-:Y:S01]  /*2e40*/  LEA R162, P4, R5, R165, 0x1 ;  /* 0x000000a505a27211 */ /* 0x000fe200078808ff */
[----:B--2---:R-:W-:Y:S01]  /*2e50*/  IMAD.WIDE R58, R2, 0x2, R12 ;  /* 0x00000002023a7825 */ /* 0x004fe200078e020c */
[----:B------:R-:W-:-:S02]  /*2e60*/  LEA.HI.X.SX32 R165, R0, R41, 0x1, P5 ;  /* 0x0000002900a57211 */ /* 0x000fc400028f0eff */
[-C--:B------:R-:W-:Y:S01]  /*2e70*/  LEA.HI.X.SX32 R161, R4, R41.reuse, 0x1, P3 ;  /* 0x0000002904a17211 */ /* 0x080fe200018f0eff */
[----:B------:R-:W-:Y:S01]  /*2e80*/  IMAD.SHL.U32 R0, R53, 0x10, RZ ;  /* 0x0000001035007824 */ /* 0x000fe200078e00ff */
[----:B------:R2:W-:Y:S01]  /*2e90*/  STL.64 [R1+0x1b0], R58 ;  /* 0x0001b03a01007387 */ /* 0x0005e20000100a00 */
[----:B---3--:R-:W-:Y:S01]  /*2ea0*/  IMAD.WIDE R54, R2, 0x2, R14 ;  /* 0x0000000202367825 */ /* 0x008fe200078e020e */
[----:B------:R-:W-:Y:S02]  /*2eb0*/  LEA.HI.X.SX32 R163, R5, R41, 0x1, P4 ;  /* 0x0000002905a37211 */ /* 0x000fe400020f0eff */
[----:B------:R-:W-:Y:S01]  /*2ec0*/  MOV R10, 0xff800000 ;  /* 0xff800000000a7802 */ /* 0x000fe20000000f00 */
[----:B----4-:R-:W-:Y:S01]  /*2ed0*/  IMAD.WIDE R56, R0, 0x2, R12 ;  /* 0x0000000200387825 */ /* 0x010fe200078e020c */
[----:B------:R3:W-:Y:S01]  /*2ee0*/  STL.64 [R1+0x1a8], R54 ;  /* 0x0001a83601007387 */ /* 0x0007e20000100a00 */
[----:B------:R-:W-:Y:S02]  /*2ef0*/  MOV R8, RZ ;  /* 0x000000ff00087202 */ /* 0x000fe40000000f00 */
[C---:B------:R-:W-:Y:S01]  /*2f00*/  IMAD R4, R53.reuse, 0x12, RZ ;  /* 0x0000001235047824 */ /* 0x040fe200078e02ff */
[----:B------:R4:W-:Y:S01]  /*2f10*/  STL.64 [R1+0x1a0], R56 ;  /* 0x0001a03801007387 */ /* 0x0009e20000100a00 */
[----:B------:R-:W-:-:S02]  /*2f20*/  IMAD R5, R53, 0x13, RZ ;  /* 0x0000001335057824 */ /* 0x000fc400078e02ff */
[----:B--2---:R-:W-:-:S04]  /*2f30*/  IMAD.WIDE R58, R0, 0x2, R14 ;  /* 0x00000002003a7825 */ /* 0x004fc800078e020e */
[----:B------:R-:W-:Y:S01]  /*2f40*/  IMAD R41, R53, 0x16, RZ ;  /* 0x0000001635297824 */ /* 0x000fe200078e02ff */
[----:B------:R-:W-:Y:S01]  /*2f50*/  STL.64 [R1+0x198], R58 ;  /* 0x0001983a01007387 */ /* 0x000fe20000100a00 */
[----:B---3--:R-:W-:-:S04]  /*2f60*/  IMAD.WIDE R54, R3, 0x2, R12 ;  /* 0x0000000203367825 */ /* 0x008fc800078e020c */
[----:B----4-:R-:W-:Y:S01]  /*2f70*/  IMAD.WIDE R56, R3, 0x2, R14 ;  /* 0x0000000203387825 */ /* 0x010fe200078e020e */
[----:B------:R2:W-:Y:S03]  /*2f80*/  STL.64 [R1+0x190], R54 ;  /* 0x0001903601007387 */ /* 0x0005e60000100a00 */
[C---:B------:R-:W-:Y:S01]  /*2f90*/  IMAD.WIDE R2, R4.reuse, 0x2, R12 ;  /* 0x0000000204027825 */ /* 0x040fe200078e020c */
[----:B------:R3:W-:Y:S03]  /*2fa0*/  STL.64 [R1+0x188], R56 ;  /* 0x0001883801007387 */ /* 0x0007e60000100a00 */
[----:B------:R-:W-:Y:S01]  /*2fb0*/  IMAD R53, R53, 0x1f, RZ ;  /* 0x0000001f35357824 */ /* 0x000fe200078e02ff */
[----:B------:R4:W-:Y:S01]  /*2fc0*/  STL.64 [R1+0x180], R2 ;  /* 0x0001800201007387 */ /* 0x0009e20000100a00 */
[----:B--2---:R-:W-:-:S04]  /*2fd0*/  IMAD.WIDE R54, R4, 0x2, R14 ;  /* 0x0000000204367825 */ /* 0x004fc800078e020e */
[C---:B---3--:R-:W-:Y:S01]  /*2fe0*/  IMAD.WIDE R56, R5.reuse, 0x2, R12 ;  /* 0x0000000205387825 */ /* 0x048fe200078e020c */
[----:B------:R2:W-:Y:S03]  /*2ff0*/  STL.64 [R1+0x178], R54 ;  /* 0x0001783601007387 */ /* 0x0005e60000100a00 */
[--C-:B----4-:R-:W-:Y:S01]  /*3000*/  IMAD.WIDE R2, R5, 0x2, R14.reuse ;  /* 0x0000000205027825 */ /* 0x110fe200078e020e */
[----:B------:R-:W-:Y:S03]  /*3010*/  STL.64 [R1+0x170], R56 ;  /* 0x0001703801007387 */ /* 0x000fe60000100a00 */
[C---:B------:R-:W-:Y:S01]  /*3020*/  IMAD.WIDE R4, R11.reuse, 0x2, R14 ;  /* 0x000000020b047825 */ /* 0x040fe200078e020e */
[----:B------:R3:W-:Y:S03]  /*3030*/  STL.64 [R1+0x168], R2 ;  /* 0x0001680201007387 */ /* 0x0007e60000100a00 */
[----:B--2---:R-:W-:-:S05]  /*3040*/  IMAD.WIDE R54, R11, 0x2, R12 ;  /* 0x000000020b367825 */ /* 0x004fca00078e020c */
[----:B------:R2:W-:Y:S01]  /*3050*/  STL.64 [R1+0x160], R54 ;  /* 0x0001603601007387 */ /* 0x0005e20000100a00 */
[----:B---3--:R-:W-:-:S03]  /*3060*/  IMAD.WIDE R2, R40, 0x2, R12 ;  /* 0x0000000228027825 */ /* 0x008fc600078e020c */
[----:B------:R3:W-:Y:S04]  /*3070*/  STL.64 [R1+0x158], R4 ;  /* 0x0001580401007387 */ /* 0x0007e80000100a00 */
[----:B------:R4:W-:Y:S01]  /*3080*/  STL.64 [R1+0x150], R2 ;  /* 0x0001500201007387 */ /* 0x0009e20000100a00 */
[----:B--2---:R-:W-:-:S04]  /*3090*/  IMAD.WIDE R54, R40, 0x2, R14 ;  /* 0x0000000228367825 */ /* 0x004fc800078e020e */
[C---:B---3--:R-:W-:Y:S01]  /*30a0*/  IMAD.WIDE R4, R41.reuse, 0x2, R12 ;  /* 0x0000000229047825 */ /* 0x048fe200078e020c */
[----:B------:R-:W-:Y:S03]  /*30b0*/  STL.64 [R1+0x148], R54 ;  /* 0x0001483601007387 */ /* 0x000fe60000100a00 */
[----:B----4-:R-:W-:Y:S01]  /*30c0*/  IMAD.WIDE R2, R41, 0x2, R14 ;  /* 0x0000000229027825 */ /* 0x010fe200078e020e */
[----:B------:R2:W-:Y:S03]  /*30d0*/  STL.64 [R1+0x140], R4 ;  /* 0x0001400401007387 */ /* 0x0005e60000100a00 */
[C---:B------:R-:W-:Y:S01]  /*30e0*/  IMAD.WIDE R40, R43.reuse, 0x2, R12 ;  /* 0x000000022b287825 */ /* 0x040fe200078e020c */
[----:B------:R3:W-:Y:S04]  /*30f0*/  STL.64 [R1+0x138], R2 ;  /* 0x0001380201007387 */ /* 0x0007e80000100a00 */
[----:B------:R4:W-:Y:S01]  /*3100*/  STL.64 [R1+0x130], R40 ;  /* 0x0001302801007387 */ /* 0x0009e20000100a00 */
[----:B--2---:R-:W-:-:S04]  /*3110*/  IMAD.WIDE R4, R43, 0x2, R14 ;  /* 0x000000022b047825 */ /* 0x004fc800078e020e */
[C---:B---3--:R-:W-:Y:S01]  /*3120*/  IMAD.WIDE R2, R44.reuse, 0x2, R12 ;  /* 0x000000022c027825 */ /* 0x048fe200078e020c */
[----:B------:R2:W-:Y:S03]  /*3130*/  STL.64 [R1+0x128], R4 ;  /* 0x0001280401007387 */ /* 0x0005e60000100a00 */
[----:B----4-:R-:W-:Y:S01]  /*3140*/  IMAD.WIDE R40, R44, 0x2, R14 ;  /* 0x000000022c287825 */ /* 0x010fe200078e020e */
[----:B------:R3:W-:Y:S04]  /*3150*/  STL.64 [R1+0x120], R2 ;  /* 0x0001200201007387 */ /* 0x0007e80000100a00 */
[----:B------:R4:W-:Y:S01]  /*3160*/  STL.64 [R1+0x118], R40 ;  /* 0x0001182801007387 */ /* 0x0009e20000100a00 */
[----:B--2---:R-:W-:-:S04]  /*3170*/  IMAD.WIDE R4, R45, 0x2, R12 ;  /* 0x000000022d047825 */ /* 0x004fc800078e020c */
[----:B---3--:R-:W-:Y:S01]  /*3180*/  IMAD.WIDE R2, R45, 0x2, R14 ;  /* 0x000000022d027825 */ /* 0x008fe200078e020e */
[----:B------:R2:W-:Y:S03]  /*3190*/  STL.64 [R1+0x110], R4 ;  /* 0x0001100401007387 */ /* 0x0005e60000100a00 */
[C---:B----4-:R-:W-:Y:S01]  /*31a0*/  IMAD.WIDE R40, R47.reuse, 0x2, R12 ;  /* 0x000000022f287825 */ /* 0x050fe200078e020c */
        /* <DEDUP_REMOVED lines=22> */
[----:B------:R4:W-:Y:S04]  /*3310*/  STL.64 [R1+0xb0], R4 ;  /* 0x0000b00401007387 */ /* 0x0009e80000100a00 */
[----:B01----:R4:W-:Y:S02]  /*3320*/  STL.64 [R1+0xa8], R2 ;  /* 0x0000a80201007387 */ /* 0x0039e40000100a00 */
.L_x_1:
[----:B----4-:R-:W2:Y:S04]  /*3330*/  LDL.64 R40, [R1+0x268] ;  /* 0x0002680001287983 */ /* 0x010ea80000100a00 */
[----:B------:R-:W3:Y:S04]  /*3340*/  LDL.64 R46, [R1+0x248] ;  /* 0x00024800012e7983 */ /* 0x000ee80000100a00 */
[----:B------:R-:W4:Y:S04]  /*3350*/  LDL.64 R60, [R1+0x258] ;  /* 0x00025800013c7983 */ /* 0x000f280000100a00 */
[----:B------:R-:W5:Y:S04]  /*3360*/  LDL.64 R62, [R1+0x260] ;  /* 0x00026000013e7983 */ /* 0x000f680000100a00 */
[----:B------:R-:W4:Y:S04]  /*3370*/  LDL.64 R56, [R1+0x238] ;  /* 0x0002380001387983 */ /* 0x000f280000100a00 */
[----:B------:R-:W5:Y:S04]  /*3380*/  LDL.64 R50, [R1+0x230] ;  /* 0x0002300001327983 */ /* 0x000f680000100a00 */
        /* <DEDUP_REMOVED lines=8> */
[----:B------:R-:W5:Y:S01]  /*3410*/  LDL.64 R190, [R1+0x1d0] ;  /* 0x0001d00001be7983 */ /* 0x000f620000100a00 */
[----:B------:R-:W-:-:S03]  /*3420*/  IMAD.WIDE R42, R7, 0x2, R12 ;  /* 0x00000002072a7825 */ /* 0x000fc600078e020c */
[----:B------:R-:W5:Y:S04]  /*3430*/  LDL.64 R170, [R1+0x1c8] ;  /* 0x0001c80001aa7983 */ /* 0x000f680000100a00 */
[----:B------:R-:W5:Y:S01]  /*3440*/  LDG.E.U16 R0, desc[UR10][R42.64] ;  /* 0x0000000a2a007981 */ /* 0x000f62000c1e1500 */
[----:B------:R-:W-:-:S03]  /*3450*/  IMAD.WIDE R2, R7, 0x2, R14 ;  /* 0x0000000207027825 */ /* 0x000fc600078e020e */
[----:B------:R-:W5:Y:S04]  /*3460*/  LDL.64 R148, [R1+0x1b0] ;  /* 0x0001b00001947983 */ /* 0x000f680000100a00 */
[----:B------:R-:W5:Y:S04]  /*3470*/  LDG.E.U16 R4, desc[UR10][R2.64] ;  /* 0x0000000a02047981 */ /* 0x000f68000c1e1500 */
        /* <DEDUP_REMOVED lines=20> */
[----:B--2---:R-:W-:-:S05]  /*35c0*/  IMAD.WIDE R40, R7, 0x2, R40 ;  /* 0x0000000207287825 */ /* 0x004fca00078e0228 */
[----:B------:R3:W2:Y:S02]  /*35d0*/  LDG.E.U16 R69, desc[UR10][R40.64] ;  /* 0x0000000a28457981 */ /* 0x0006a4000c1e1500 */
[C---:B---3--:R-:W-:Y:S02]  /*35e0*/  IMAD.WIDE R40, R7.reuse, 0x2, R46 ;  /* 0x0000000207287825 */ /* 0x048fe400078e022e */
[----:B------:R-:W3:Y:S02]  /*35f0*/  LDL.64 R46, [R1+0x200] ;  /* 0x00020000012e7983 */ /* 0x000ee40000100a00 */
[C---:B----4-:R-:W-:Y:S02]  /*3600*/  IMAD.WIDE R2, R7.reuse, 0x2, R60 ;  /* 0x0000000207027825 */ /* 0x050fe400078e023c */
[----:B------:R-:W4:Y:S02]  /*3610*/  LDL.64 R60, [R1+0x1c0] ;  /* 0x0001c000013c7983 */ /* 0x000f240000100a00 */
[----:B-----5:R-:W-:-:S02]  /*3620*/  IMAD.WIDE R64, R7, 0x2, R62 ;  /* 0x0000000207407825 */ /* 0x020fc400078e023e */
[----:B------:R0:W5:Y:S04]  /*3630*/  LDG.E.U16 R63, desc[UR10][R2.64] ;  /* 0x0000000a023f7981 */ /* 0x000168000c1e1500 */
[----:B------:R-:W2:Y:S01]  /*3640*/  LDG.E.U16 R64, desc[UR10][R64.64] ;  /* 0x0000000a40407981 */ /* 0x000ea2000c1e1500 */
[----:B0-----:R-:W-:-:S03]  /*3650*/  IMAD.WIDE R2, R7, 0x2, R56 ;  /* 0x0000000207027825 */ /* 0x001fc600078e0238 */
[----:B------:R0:W2:Y:S02]  /*3660*/  LDG.E.U16 R57, desc[UR10][R40.64] ;  /* 0x0000000a28397981 */ /* 0x0000a4000c1e1500 */
[C---:B0-----:R-:W-:Y:S02]  /*3670*/  IMAD.WIDE R40, R7.reuse, 0x2, R50 ;  /* 0x0000000207287825 */ /* 0x041fe400078e0232 */
[----:B------:R0:W2:Y:S02]  /*3680*/  LDG.E.U16 R51, desc[UR10][R2.64] ;  /* 0x0000000a02337981 */ /* 0x0000a4000c1e1500 */
[----:B0-----:R-:W-:-:S04]  /*3690*/  IMAD.WIDE R2, R7, 0x2, R48 ;  /* 0x0000000207027825 */ /* 0x001fc800078e0230 */
[C---:B------:R-:W-:Y:S02]  /*36a0*/  IMAD.WIDE R48, R7.reuse, 0x2, R44 ;  /* 0x0000000207307825 */ /* 0x040fe400078e022c */
[----:B------:R0:W2:Y:S04]  /*36b0*/  LDG.E.U16 R45, desc[UR10][R40.64] ;  /* 0x0000000a282d7981 */ /* 0x0000a8000c1e1500 */
[----:B------:R1:W2:Y:S04]  /*36c0*/  LDG.E.U16 R44, desc[UR10][R2.64] ;  /* 0x0000000a022c7981 */ /* 0x0002a8000c1e1500 */
[----:B------:R-:W2:Y:S01]  /*36d0*/  LDG.E.U16 R48, desc[UR10][R48.64] ;  /* 0x0000000a30307981 */ /* 0x000ea2000c1e1500 */
[----:B0-----:R-:W-:-:S03]  /*36e0*/  IMAD.WIDE R40, R7, 0x2, R54 ;  /* 0x0000000207287825 */ /* 0x001fc600078e0236 */
[----:B------:R-:W2:Y:S01]  /*36f0*/  LDL.64 R54, [R1+0x1b8] ;  /* 0x0001b80001367983 */ /* 0x000ea20000100a00 */
[----:B-1----:R-:W-:-:S03]  /*3700*/  IMAD.WIDE R2, R7, 0x2, R74 ;  /* 0x0000000207027825 */ /* 0x002fc600078e024a */
[----:B------:R0:W5:Y:S04]  /*3710*/  LDG.E.U16 R11, desc[UR10][R40.64] ;  /* 0x0000000a280b7981 */ /* 0x000168000c1e1500 */
[----:B------:R1:W5:Y:S01]  /*3720*/  LDG.E.U16 R75, desc[UR10][R2.64] ;  /* 0x0000000a024b7981 */ /* 0x000362000c1e1500 */
[----:B0-----:R-:W-:-:S04]  /*3730*/  IMAD.WIDE R40, R7, 0x2, R72 ;  /* 0x0000000207287825 */ /* 0x001fc800078e0248 */
[C---:B-1----:R-:W-:Y:S01]  /*3740*/  IMAD.WIDE R2, R7.reuse, 0x2, R70 ;  /* 0x0000000207027825 */ /* 0x042fe200078e0246 */
[----:B------:R0:W5:Y:S04]  /*3750*/  LDG.E.U16 R72, desc[UR10][R40.64] ;  /* 0x0000000a28487981 */ /* 0x000168000c1e1500 */
[----:B------:R-:W5:Y:S01]  /*3760*/  LDL.64 R70, [R1+0x190] ;  /* 0x0001900001467983 */ /* 0x000f620000100a00 */
[----:B0-----:R-:W-:-:S03]  /*3770*/  IMAD.WIDE R40, R7, 0x2, R66 ;  /* 0x0000000207287825 */ /* 0x001fc600078e0242 */
[----:B------:R0:W5:Y:S01]  /*3780*/  LDG.E.U16 R67, desc[UR10][R2.64] ;  /* 0x0000000a02437981 */ /* 0x000162000c1e1500 */
[----:B------:R-:W-:-:S03]  /*3790*/  IMAD.WIDE R42, R7, 0x2, R42 ;  /* 0x00000002072a7825 */ /* 0x000fc600078e022a */
[----:B------:R-:W5:Y:S04]  /*37a0*/  LDG.E.U16 R62, desc[UR10][R40.64] ;  /* 0x0000000a283e7981 */ /* 0x000f68000c1e1500 */
[----:B------:R-:W5:Y:S01]  /*37b0*/  LDG.E.U16 R68, desc[UR10][R42.64] ;  /* 0x0000000a2a447981 */ /* 0x000f62000c1e1500 */
[----:B0-----:R-:W-:-:S03]  /*37c0*/  IMAD.WIDE R2, R7, 0x2, R190 ;  /* 0x0000000207027825 */ /* 0x001fc600078e02be */
[----:B------:R-:W5:Y:S04]  /*37d0*/  LDL.64 R190, [R1+0x178] ;  /* 0x0001780001be7983 */ /* 0x000f680000100a00 */
[----:B------:R-:W5:Y:S01]  /*37e0*/  LDG.E.U16 R56, desc[UR10][R2.64] ;  /* 0x0000000a02387981 */ /* 0x000f62000c1e1500 */
[----:B---3--:R-:W-:-:S05]  /*37f0*/  IMAD.WIDE R46, R7, 0x2, R46 ;  /* 0x00000002072e7825 */ /* 0x008fca00078e022e */
[----:B------:R0:W3:Y:S02]  /*3800*/  LDG.E.U16 R73, desc[UR10][R46.64] ;  /* 0x0000000a2e497981 */ /* 0x0000e4000c1e1500 */
[C---:B0-----:R-:W-:Y:S02]  /*3810*/  IMAD.WIDE R46, R7.reuse, 0x2, R188 ;  /* 0x00000002072e7825 */ /* 0x041fe400078e02bc */
[----:B------:R-:W3:Y:S02]  /*3820*/  LDL.64 R188, [R1+0x188] ;  /* 0x0001880001bc7983 */ /* 0x000ee40000100a00 */
[C---:B------:R-:W-:Y:S02]  /*3830*/  IMAD.WIDE R42, R7.reuse, 0x2, R170 ;  /* 0x00000002072a7825 */ /* 0x040fe400078e02aa */
[----:B------:R-:W3:Y:S02]  /*3840*/  LDL.64 R170, [R1+0x180] ;  /* 0x0001800001aa7983 */ /* 0x000ee40000100a00 */
[----:B------:R-:W-:-:S04]  /*3850*/  IMAD.WIDE R146, R7, 0x2, R146 ;  /* 0x0000000207927825 */ /* 0x000fc800078e0292 */
[C---:B----4-:R-:W-:Y:S02]  /*3860*/  IMAD.WIDE R40, R7.reuse, 0x2, R60 ;  /* 0x0000000207287825 */ /* 0x050fe400078e023c */
[----:B------:R-:W4:Y:S04]  /*3870*/  LDG.E.U16 R61, desc[UR10][R46.64] ;  /* 0x0000000a2e3d7981 */ /* 0x000f28000c1e1500 */
[----:B------:R-:W4:Y:S04]  /*3880*/  LDG.E.U16 R146, desc[UR10][R146.64] ;  /* 0x0000000a92927981 */ /* 0x000f28000c1e1500 */
[----:B------:R-:W4:Y:S01]  /*3890*/  LDG.E.U16 R50, desc[UR10][R40.64] ;  /* 0x0000000a28327981 */ /* 0x000f22000c1e1500 */
[----:B--2---:R-:W-:-:S03]  /*38a0*/  IMAD.WIDE R2, R7, 0x2, R54 ;  /* 0x0000000207027825 */ /* 0x004fc600078e0236 */
[----:B------:R0:W2:Y:S04]  /*38b0*/  LDG.E.U16 R55, desc[UR10][R42.64] ;  /* 0x0000000a2a377981 */ /* 0x0000a8000c1e1500 */
[----:B------:R1:W2:Y:S01]  /*38c0*/  LDG.E.U16 R49, desc[UR10][R2.64] ;  /* 0x0000000a02317981 */ /* 0x0002a2000c1e1500 */
[----:B0-----:R-:W-:-:S03]  /*38d0*/  IMAD.WIDE R42, R7, 0x2, R148 ;  /* 0x00000002072a7825 */ /* 0x001fc600078e0294 */
[----:B------:R-:W2:Y:S01]  /*38e0*/  LDL.64 R148, [R1+0x170] ;  /* 0x0001700001947983 */ /* 0x000ea20000100a00 */
[----:B-1----:R-:W-:-:S03]  /*38f0*/  IMAD.WIDE R2, R7, 0x2, R150 ;  /* 0x0000000207027825 */ /* 0x002fc600078e0296 */
[----:B------:R-:W2:Y:S04]  /*3900*/  LDL.64 R150, [R1+0x138] ;  /* 0x0001380001967983 */ /* 0x000ea80000100a00 */
[----:B------:R0:W2:Y:S01]  /*3910*/  LDG.E.U16 R147, desc[UR10][R2.64] ;  /* 0x0000000a02937981 */ /* 0x0000a2000c1e1500 */
[----:B-----5:R-:W-:-:S03]  /*3920*/  IMAD.WIDE R70, R7, 0x2, R70 ;  /* 0x0000000207467825 */ /* 0x020fc600078e0246 */
[----:B------:R-:W5:Y:S04]  /*3930*/  LDG.E.U16 R43, desc[UR10][R42.64] ;  /* 0x0000000a2a2b7981 */ /* 0x000f68000c1e1500 */
[----:B------:R-:W2:Y:S01]  /*3940*/  LDG.E.U16 R70, desc[UR10][R70.64] ;  /* 0x0000000a46467981 */ /* 0x000ea2000c1e1500 */
[----:B0-----:R-:W-:-:S03]  /*3950*/  IMAD.WIDE R2, R7, 0x2, R190 ;  /* 0x0000000207027825 */ /* 0x001fc600078e02be */
[----:B------:R-:W4:Y:S04]  /*3960*/  LDL.64 R190, [R1+0x110] ;  /* 0x0001100001be7983 */ /* 0x000f280000100a00 */
[----:B------:R0:W4:Y:S02]  /*3970*/  LDG.E.U16 R71, desc[UR10][R2.64] ;  /* 0x0000000a02477981 */ /* 0x000124000c1e1500 */
[C---:B0-----:R-:W-:Y:S02]  /*3980*/  IMAD.WIDE R2, R7.reuse, 0x2, R214 ;  /* 0x0000000207027825 */ /* 0x041fe400078e02d6 */
[----:B------:R-:W4:Y:S04]  /*3990*/  LDL.64 R214, [R1+0xb0] ;  /* 0x0000b00001d67983 */ /* 0x000f280000100a00 */
[----:B------:R0:W4:Y:S02]  /*39a0*/  LDG.E.U16 R60, desc[UR10][R2.64] ;  /* 0x0000000a023c7981 */ /* 0x000124000c1e1500 */
[----:B0-----:R-:W-:-:S02]  /*39b0*/  IMAD.WIDE R2, R7, 0x2, R210 ;  /* 0x0000000207027825 */ /* 0x001fc400078e02d2 */
[----:B------:R-:W4:Y:S02]  /*39c0*/  LDL.64 R210, [R1+0xf8] ;  /* 0x0000f80001d27983 */ /* 0x000f240000100a00 */
[C---:B---3--:R-:W-:Y:S02]  /*39d0*/  IMAD.WIDE R46, R7.reuse, 0x2, R188 ;  /* 0x00000002072e7825 */ /* 0x048fe400078e02bc */
[----:B------:R-:W3:Y:S04]  /*39e0*/  LDG.E.U16 R54, desc[UR10][R2.64] ;  /* 0x0000000a02367981 */ /* 0x000ee8000c1e1500 */
[----:B------:R-:W3:Y:S04]  /*39f0*/  LDL.64 R188, [R1+0x120] ;  /* 0x0001200001bc7983 */ /* 0x000ee80000100a00 */
[----:B------:R0:W4:Y:S02]  /*3a00*/  LDG.E.U16 R74, desc[UR10][R46.64] ;  /* 0x0000000a2e4a7981 */ /* 0x000124000c1e1500 */
[----:B0-----:R-:W-:-:S02]  /*3a10*/  IMAD.WIDE R46, R7, 0x2, R222 ;  /* 0x00000002072e7825 */ /* 0x001fc400078e02de */
[----:B------:R-:W5:Y:S04]  /*3a20*/  LDL.64 R222, [R1+0xd0] ;  /* 0x0000d00001de7983 */ /* 0x000f680000100a00 */
[----:B------:R0:W5:Y:S02]  /*3a30*/  LDG.E.U16 R66, desc[UR10][R46.64] ;  /* 0x0000000a2e427981 */ /* 0x000164000c1e1500 */
[C---:B0-----:R-:W-:Y:S02]  /*3a40*/  IMAD.WIDE R46, R7.reuse, 0x2, R196 ;  /* 0x00000002072e7825 */ /* 0x041fe400078e02c4 */
[----:B------:R-:W5:Y:S02]  /*3a50*/  LDL.64 R196, [R1+0x108] ;  /* 0x0001080001c47983 */ /* 0x000f640000100a00 */
[----:B------:R-:W-:-:S02]  /*3a60*/  IMAD.WIDE R40, R7, 0x2, R192 ;  /* 0x0000000207287825 */ /* 0x000fc400078e02c0 */
[----:B------:R-:W0:Y:S01]  /*3a70*/  LDC R193, c[0x0][0x3c4] ;  /* 0x0000f100ffc17b82 */ /* 0x000e220000000800 */
[----:B------:R-:W5:Y:S04]  /*3a80*/  LDG.E.U16 R46, desc[UR10][R46.64] ;  /* 0x0000000a2e2e7981 */ /* 0x000f68000c1e1500 */
[----:B------:R1:W5:Y:S01]  /*3a90*/  LDG.E.U16 R42, desc[UR10][R40.64] ;  /* 0x0000000a282a7981 */ /* 0x000362000c1e1500 */
[----:B------:R-:W-:-:S06]  /*3aa0*/  IMAD.WIDE R52, R7, 0x2, R52 ;  /* 0x0000000207347825 */ /* 0x000fcc00078e0234 */
[----:B------:R-:W5:Y:S01]  /*3ab0*/  LDG.E.U16 R52, desc[UR10][R52.64] ;  /* 0x0000000a34347981 */ /* 0x000f62000c1e1500 */
[----:B-1----:R-:W-:-:S03]  /*3ac0*/  IMAD.WIDE R40, R7, 0x2, R170 ;  /* 0x0000000207287825 */ /* 0x002fc600078e02aa */
[----:B------:R-:W5:Y:S04]  /*3ad0*/  LDL.64 R170, [R1+0x118] ;  /* 0x0001180001aa7983 */ /* 0x000f680000100a00 */
[----:B------:R1:W5:Y:S02]  /*3ae0*/  LDG.E.U16 R65, desc[UR10][R40.64] ;  /* 0x0000000a28417981 */ /* 0x000364000c1e1500 */
[----:B-1----:R-:W-:-:S04]  /*3af0*/  IMAD.WIDE R40, R7, 0x2, R218 ;  /* 0x0000000207287825 */ /* 0x002fc800078e02da */
[C---:B------:R-:W-:Y:S01]  /*3b00*/  IMAD.WIDE R58, R7.reuse, 0x2, R58 ;  /* 0x00000002073a7825 */ /* 0x040fe200078e023a */
[----:B------:R1:W5:Y:S03]  /*3b10*/  LDG.E.U16 R53, desc[UR10][R40.64] ;  /* 0x0000000a28357981 */ /* 0x000366000c1e1500 */
[----:B--2---:R-:W-:-:S04]  /*3b20*/  IMAD.WIDE R148, R7, 0x2, R148 ;  /* 0x0000000207947825 */ /* 0x004fc800078e0294 */
[C---:B------:R-:W-:Y:S01]  /*3b30*/  IMAD.WIDE R150, R7.reuse, 0x2, R150 ;  /* 0x0000000207967825 */ /* 0x040fe200078e0296 */
[----:B------:R-:W2:Y:S03]  /*3b40*/  LDG.E.U16 R58, desc[UR10][R58.64] ;  /* 0x0000000a3a3a7981 */ /* 0x000ea6000c1e1500 */
[C---:B-1----:R-:W-:Y:S01]  /*3b50*/  IMAD.WIDE R40, R7.reuse, 0x2, R194 ;  /* 0x0000000207287825 */ /* 0x042fe200078e02c2 */
[----:B------:R0:W2:Y:S04]  /*3b60*/  LDG.E.U16 R47, desc[UR10][R150.64] ;  /* 0x0000000a962f7981 */ /* 0x0000a8000c1e1500 */
[----:B------:R-:W2:Y:S01]  /*3b70*/  LDL.64 R194, [R1+0x100] ;  /* 0x0001000001c27983 */ /* 0x000ea20000100a00 */
[----:B------:R-:W-:-:S03]  /*3b80*/  IMAD.WIDE R2, R7, 0x2, R200 ;  /* 0x0000000207027825 */ /* 0x000fc600078e02c8 */
[----:B------:R1:W2:Y:S01]  /*3b90*/  LDG.E.U16 R59, desc[UR10][R148.64] ;  /* 0x0000000a943b7981 */ /* 0x0002a2000c1e1500 */
[----:B0-----:R-:W-:-:S03]  /*3ba0*/  IMAD.WIDE R150, R193, 0x2, R12 ;  /* 0x00000002c1967825 */ /* 0x001fc600078e020c */
[----:B------:R-:W2:Y:S04]  /*3bb0*/  LDL.64 R200, [R1+0xc8] ;  /* 0x0000c80001c87983 */ /* 0x000ea80000100a00 */
[----:B------:R-:W2:Y:S01]  /*3bc0*/  LDG.E.U16 R40, desc[UR10][R40.64] ;  /* 0x0000000a28287981 */ /* 0x000ea2000c1e1500 */
[----:B-1----:R-:W-:Y:S01]  /*3bd0*/  IMAD.WIDE R148, R7, 0x2, R206 ;  /* 0x0000000207947825 */ /* 0x002fe200078e02ce */
[----:B------:R-:W-:Y:S02]  /*3be0*/  SHF.L.U32 R192, R193, 0x1, RZ ;  /* 0x00000001c1c07819 */ /* 0x000fe400000006ff */
[----:B------:R-:W2:Y:S01]  /*3bf0*/  LDL.64 R218, [R1+0xc0] ;  /* 0x0000c00001da7983 */ /* 0x000ea20000100a00 */
[----:B------:R-:W-:-:S03]  /*3c00*/  IMAD.WIDE R150, R7, 0x2, R150 ;  /* 0x0000000207967825 */ /* 0x000fc600078e0296 */
[----:B------:R-:W2:Y:S04]  /*3c10*/  LDL.64 R206, [R1+0xb8] ;  /* 0x0000b80001ce7983 */ /* 0x000ea80000100a00 */
[----:B------:R3:W2:Y:S02]  /*3c20*/  LDG.E.U16 R41, desc[UR10][R148.64] ;  /* 0x0000000a94297981 */ /* 0x0006a4000c1e1500 */
[----:B---3--:R-:W-:-:S05]  /*3c30*/  IMAD.WIDE R148, R7, 0x2, R188 ;  /* 0x0000000207947825 */ /* 0x008fca00078e02bc */
[----:B------:R4:W3:Y:S02]  /*3c40*/  LDG.E.U16 R188, desc[UR10][R148.64] ;  /* 0x0000000a94bc7981 */ /* 0x0008e4000c1e1500 */
[----:B----4-:R-:W-:Y:S02]  /*3c50*/  IMAD.WIDE R148, R7, 0x2, R190 ;  /* 0x0000000207947825 */ /* 0x010fe400078e02be */
[----:B------:R0:W4:Y:S04]  /*3c60*/  LDG.E.U16 R191, desc[UR10][R150.64] ;  /* 0x0000000a96bf7981 */ /* 0x000128000c1e1500 */
[----:B------:R5:W3:Y:S01]  /*3c70*/  LDG.E.U16 R190, desc[UR10][R148.64] ;  /* 0x0000000a94be7981 */ /* 0x000ae2000c1e1500 */
[----:B0-----:R-:W-:-:S04]  /*3c80*/  IMAD.WIDE R150, R192, 0x2, R14 ;  /* 0x00000002c0967825 */ /* 0x001fc800078e020e */
[----:B------:R-:W-:-:S04]  /*3c90*/  IMAD.WIDE R150, R7, 0x2, R150 ;  /* 0x0000000207967825 */ /* 0x000fc800078e0296 */
[C---:B-----5:R-:W-:Y:S02]  /*3ca0*/  IMAD.WIDE R148, R7.reuse, 0x2, R196 ;  /* 0x0000000207947825 */ /* 0x060fe400078e02c4 */
[----:B------:R0:W5:Y:S02]  /*3cb0*/  LDG.E.U16 R196, desc[UR10][R150.64] ;  /* 0x0000000a96c47981 */ /* 0x000164000c1e1500 */
[C---:B0-----:R-:W-:Y:S02]  /*3cc0*/  IMAD.WIDE R150, R7.reuse, 0x2, R210 ;  /* 0x0000000207967825 */ /* 0x041fe400078e02d2 */
[----:B------:R-:W3:Y:S02]  /*3cd0*/  LDL.64 R210, [R1+0xa8] ;  /* 0x0000a80001d27983 */ /* 0x000ee40000100a00 */
[C---:B------:R-:W-:Y:S02]  /*3ce0*/  IMAD.WIDE R186, R7.reuse, 0x2, R186 ;  /* 0x0000000207ba7825 */ /* 0x040fe400078e02ba */
[----:B------:R-:W4:Y:S04]  /*3cf0*/  LDG.E.U16 R150, desc[UR10][R150.64] ;  /* 0x0000000a96967981 */ /* 0x000f28000c1e1500 */
[----:B------:R-:W4:Y:S04]  /*3d00*/  LDG.E.U16 R186, desc[UR10][R186.64] ;  /* 0x0000000ababa7981 */ /* 0x000f28000c1e1500 */
[----:B------:R0:W4:Y:S02]  /*3d10*/  LDG.E.U16 R187, desc[UR10][R2.64] ;  /* 0x0000000a02bb7981 */ /* 0x000124000c1e1500 */
[----:B0-----:R-:W-:-:S04]  /*3d20*/  IMAD.WIDE R2, R7, 0x2, R170 ;  /* 0x0000000207027825 */ /* 0x001fc800078e02aa */
[----:B------:R-:W-:Y:S01]  /*3d30*/  IMAD.WIDE R170, R193, 0x2, R14 ;  /* 0x00000002c1aa7825 */ /* 0x000fe200078e020e */
[----:B------:R0:W4:Y:S03]  /*3d40*/  LDG.E.U16 R189, desc[UR10][R2.64] ;  /* 0x0000000a02bd7981 */ /* 0x000126000c1e1500 */
[----:B0-----:R-:W-:-:S04]  /*3d50*/  IMAD.WIDE R2, R7, 0x2, R170 ;  /* 0x0000000207027825 */ /* 0x001fc800078e02aa */
[----:B------:R-:W-:Y:S02]  /*3d60*/  IMAD.WIDE R170, R192, 0x2, R12 ;  /* 0x00000002c0aa7825 */ /* 0x000fe400078e020c */
[----:B------:R2:W4:Y:S02]  /*3d70*/  LDG.E.U16 R192, desc[UR10][R2.64] ;  /* 0x0000000a02c07981 */ /* 0x000524000c1e1500 */
[----:B------:R-:W-:-:S04]  /*3d80*/  IMAD.WIDE R170, R7, 0x2, R170 ;  /* 0x0000000207aa7825 */ /* 0x000fc800078e02aa */
[----:B--2---:R-:W-:Y:S02]  /*3d90*/  IMAD.WIDE R2, R7, 0x2, R194 ;  /* 0x0000000207027825 */ /* 0x004fe400078e02c2 */
[----:B------:R0:W2:Y:S02]  /*3da0*/  LDG.E.U16 R195, desc[UR10][R170.64] ;  /* 0x0000000aaac37981 */ /* 0x0000a4000c1e1500 */
[----:B------:R-:W-:Y:S02]  /*3db0*/  IMAD R194, R193, 0x3, RZ ;  /* 0x00000003c1c27824 */ /* 0x000fe400078e02ff */
[----:B------:R1:W2:Y:S01]  /*3dc0*/  LDG.E.U16 R193, desc[UR10][R148.64] ;  /* 0x0000000a94c17981 */ /* 0x0002a2000c1e1500 */
[C---:B0-----:R-:W-:Y:S01]  /*3dd0*/  IMAD.WIDE R170, R7.reuse, 0x2, R234 ;  /* 0x0000000207aa7825 */ /* 0x041fe200078e02ea */
[----:B------:R-:W0:Y:S03]  /*3de0*/  S2R R243, SR_TID.X ;  /* 0x0000000000f37919 */ /* 0x000e260000002100 */
[----:B-1----:R-:W-:Y:S01]  /*3df0*/  IMAD.WIDE R148, R194, 0x2, R12 ;  /* 0x00000002c2947825 */ /* 0x002fe200078e020c */
[----:B------:R-:W2:Y:S04]  /*3e00*/  LDL.64 R234, [R1+0x70] ;  /* 0x0000700001ea7983 */ /* 0x000ea80000100a00 */
[----:B------:R1:W2:Y:S01]  /*3e10*/  LDG.E.U16 R194, desc[UR10][R2.64] ;  /* 0x0000000a02c27981 */ /* 0x0002a2000c1e1500 */
[----:B------:R-:W-:-:S03]  /*3e20*/  IMAD.WIDE R148, R7, 0x2, R148 ;  /* 0x0000000207947825 */ /* 0x000fc600078e0294 */
[----:B------:R-:W2:Y:S01]  /*3e30*/  LDG.E.U16 R170, desc[UR10][R170.64] ;  /* 0x0000000aaaaa7981 */ /* 0x000ea2000c1e1500 */
[----:B-1----:R-:W-:-:S03]  /*3e40*/  IMAD.WIDE R2, R7, 0x2, R238 ;  /* 0x0000000207027825 */ /* 0x002fc600078e02ee */
[----:B------:R-:W2:Y:S04]  /*3e50*/  LDL.64 R238, [R1+0x78] ;  /* 0x0000780001ee7983 */ /* 0x000ea80000100a00 */
[----:B------:R1:W2:Y:S04]  /*3e60*/  LDG.E.U16 R151, desc[UR10][R2.64] ;  /* 0x0000000a02977981 */ /* 0x0002a8000c1e1500 */
[----:B------:R0:W2:Y:S01]  /*3e70*/  LDG.E.U16 R171, desc[UR10][R148.64] ;  /* 0x0000000a94ab7981 */ /* 0x0000a2000c1e1500 */
[----:B-1----:R-:W-:-:S03]  /*3e80*/  IMAD.WIDE R2, R7, 0x2, R230 ;  /* 0x0000000207027825 */ /* 0x002fc600078e02e6 */
[----:B------:R-:W2:Y:S01]  /*3e90*/  LDL.64 R230, [R1+0x68] ;  /* 0x0000680001e67983 */ /* 0x000ea20000100a00 */
[----:B0-----:R-:W-:-:S03]  /*3ea0*/  IMAD.WIDE R148, R7, 0x2, R226 ;  /* 0x0000000207947825 */ /* 0x001fc600078e02e2 */
[----:B------:R0:W2:Y:S04]  /*3eb0*/  LDG.E.U16 R197, desc[UR10][R2.64] ;  /* 0x0000000a02c57981 */ /* 0x0000a8000c1e1500 */
[----:B------:R-:W2:Y:S04]  /*3ec0*/  LDG.E.U16 R148, desc[UR10][R148.64] ;  /* 0x0000000a94947981 */ /* 0x000ea8000c1e1500 */
[----:B------:R-:W2:Y:S01]  /*3ed0*/  LDL.64 R226, [R1+0x60] ;  /* 0x0000600001e27983 */ /* 0x000ea20000100a00 */
[----:B0-----:R-:W-:-:S03]  /*3ee0*/  IMAD.WIDE R2, R7, 0x2, R222 ;  /* 0x0000000207027825 */ /* 0x001fc600078e02de */
[----:B------:R-:W2:Y:S04]  /*3ef0*/  LDL.64 R222, [R1+0x58] ;  /* 0x0000580001de7983 */ /* 0x000ea80000100a00 */
[----:B------:R0:W2:Y:S02]  /*3f00*/  LDG.E.U16 R149, desc[UR10][R2.64] ;  /* 0x0000000a02957981 */ /* 0x0000a4000c1e1500 */
[----:B0-----:R-:W-:-:S05]  /*3f10*/  IMAD.WIDE R2, R7, 0x2, R200 ;  /* 0x0000000207027825 */ /* 0x001fca00078e02c8 */
[----:B------:R0:W5:Y:S02]  /*3f20*/  LDG.E.U16 R200, desc[UR10][R2.64] ;  /* 0x0000000a02c87981 */ /* 0x000164000c1e1500 */
[C---:B0-----:R-:W-:Y:S02]  /*3f30*/  IMAD.WIDE R2, R7.reuse, 0x2, R218 ;  /* 0x0000000207027825 */ /* 0x041fe400078e02da */
[----:B------:R-:W5:Y:S04]  /*3f40*/  LDL.64 R218, [R1+0x50] ;  /* 0x0000500001da7983 */ /* 0x000f680000100a00 */
[----:B------:R0:W5:Y:S02]  /*3f50*/  LDG.E.U16 R201, desc[UR10][R2.64] ;  /* 0x0000000a02c97981 */ /* 0x000164000c1e1500 */
[----:B0-----:R-:W-:-:S05]  /*3f60*/  IMAD.WIDE R2, R7, 0x2, R206 ;  /* 0x0000000207027825 */ /* 0x001fca00078e02ce */
[----:B------:R0:W5:Y:S02]  /*3f70*/  LDG.E.U16 R206, desc[UR10][R2.64] ;  /* 0x0000000a02ce7981 */ /* 0x000164000c1e1500 */
[----:B0-----:R-:W-:-:S05]  /*3f80*/  IMAD.WIDE R2, R7, 0x2, R214 ;  /* 0x0000000207027825 */ /* 0x001fca00078e02d6 */
[----:B------:R3:W5:Y:S02]  /*3f90*/  LDG.E.U16 R207, desc[UR10][R2.64] ;  /* 0x0000000a02cf7981 */ /* 0x000764000c1e1500 */
[----:B---3--:R-:W-:-:S05]  /*3fa0*/  IMAD.WIDE R2, R7, 0x2, R210 ;  /* 0x0000000207027825 */ /* 0x008fca00078e02d2 */
[----:B------:R0:W3:Y:S01]  /*3fb0*/  LDG.E.U16 R210, desc[UR10][R2.64] ;  /* 0x0000000a02d27981 */ /* 0x0000e2000c1e1500 */
[----:B------:R-:W1:Y:S02]  /*3fc0*/  S2R R211, SR_TID.X ;  /* 0x0000000000d37919 */ /* 0x000e640000002100 */
[C---:B-1----:R-:W-:Y:S01]  /*3fd0*/  LOP3.LUT R214, R211.reuse, 0x7, RZ, 0xc0, !PT ;  /* 0x00000007d3d67812 */ /* 0x042fe200078ec0ff */
[C---:B0-----:R-:W-:Y:S01]  /*3fe0*/  IMAD.SHL.U32 R2, R211.reuse, 0x8, RZ ;  /* 0x00000008d3027824 */ /* 0x041fe200078e00ff */
[----:B------:R-:W-:-:S03]  /*3ff0*/  LOP3.LUT R3, R211, 0x60, RZ, 0xc0, !PT ;  /* 0x00000060d3037812 */ /* 0x000fc600078ec0ff */
[----:B------:R-:W-:Y:S01]  /*4000*/  IMAD.SHL.U32 R215, R214, 0x40, RZ ;  /* 0x00000040d6d77824 */ /* 0x000fe200078e00ff */
[----:B------:R-:W-:Y:S02]  /*4010*/  LOP3.LUT R2, R2, 0x30, RZ, 0xc0, !PT ;  /* 0x0000003002027812 */ /* 0x000fe400078ec0ff */
[----:B------:R-:W-:Y:S02]  /*4020*/  LEA R3, R3, R214, 0x4 ;  /* 0x000000d603037211 */ /* 0x000fe400078e20ff */
[----:B------:R-:W-:Y:S01]  /*4030*/  LOP3.LUT R2, R215, R2, RZ, 0xfc, !PT ;  /* 0x00000002d7027212 */ /* 0x000fe200078efcff */
[----:B------:R-:W-:Y:S01]  /*4040*/  IMAD.SHL.U32 R215, R211, 0x2, RZ ;  /* 0x00000002d3d77824 */ /* 0x000fe200078e00ff */
[----:B------:R-:W-:-:S04]  /*4050*/  SHF.L.U32 R3, R3, 0x4, RZ ;  /* 0x0000000403037819 */ /* 0x000fc800000006ff */
[--C-:B------:R-:W-:Y:S02]  /*4060*/  LOP3.LUT R2, R2, 0x10, R215.reuse, 0x78, !PT ;  /* 0x0000001002027812 */ /* 0x100fe400078e78d7 */
[----:B------:R-:W-:Y:S02]  /*4070*/  LOP3.LUT R3, R3, 0x30, R215, 0x78, !PT ;  /* 0x0000003003037812 */ /* 0x000fe400078e78d7 */
[C---:B------:R-:W-:Y:S02]  /*4080*/  LOP3.LUT R215, R211.reuse, 0x10, RZ, 0xc0, !PT ;  /* 0x00000010d3d77812 */ /* 0x040fe400078ec0ff */
[----:B------:R-:W-:-:S05]  /*4090*/  LOP3.LUT R211, R211, 0xff, RZ, 0xc0, !PT ;  /* 0x000000ffd3d37812 */ /* 0x000fca00078ec0ff */
[----:B------:R-:W-:Y:S01]  /*40a0*/  IMAD.SHL.U32 R211, R211, 0x2, RZ ;  /* 0x00000002d3d37824 */ /* 0x000fe200078e00ff */
[----:B------:R-:W-:Y:S06]  /*40b0*/  BAR.SYNC.DEFER_BLOCKING 0x0 ;  /* 0x0000000000007b1d */ /* 0x000fec0000010000 */
[----:B------:R0:W-:Y:S04]  /*40c0*/  STS.U16 [R211+UR6+0x8000], R0 ;  /* 0x00800000d3007988 */ /* 0x0001e80008000406 */
[----:B------:R1:W-:Y:S01]  /*40d0*/  STS.U16 [R211+UR6+0x8200], R4 ;  /* 0x00820004d3007988 */ /* 0x0003e20008000406 */
[----:B0-----:R-:W-:-:S03]  /*40e0*/  LOP3.LUT R0, R211, 0x10, RZ, 0x3c, !PT ;  /* 0x00000010d3007812 */ /* 0x001fc600078e3cff */
[----:B------:R-:W-:Y:S01]  /*40f0*/  STS.U16 [R211+UR6+0xa000], R48 ;  /* 0x00a00030d3007988 */ /* 0x000fe20008000406 */
[----:B-1----:R-:W-:-:S03]  /*4100*/  LOP3.LUT R4, R211, 0x20, RZ, 0x3c, !PT ;  /* 0x00000020d3047812 */ /* 0x002fc600078e3cff */
[----:B------:R-:W-:Y:S04]  /*4110*/  STS.U16 [R211+UR6+0xa200], R11 ;  /* 0x00a2000bd3007988 */ /* 0x000fe80008000406 */
[----:B----4-:R-:W-:Y:S04]  /*4120*/  STS.U16 [R211+UR6+0xc000], R186 ;  /* 0x00c000bad3007988 */ /* 0x010fe80008000406 */
[----:B------:R-:W-:Y:S04]  /*4130*/  STS.U16 [R211+UR6+0xc200], R147 ;  /* 0x00c20093d3007988 */ /* 0x000fe80008000406 */
[----:B------:R-:W-:Y:S04]  /*4140*/  STS.U16 [R211+UR6+0xe000], R188 ;  /* 0x00e000bcd3007988 */ /* 0x000fe80008000406 */
[----:B------:R0:W-:Y:S04]  /*4150*/  STS.U16 [R211+UR6+0xe200], R189 ;  /* 0x00e200bdd3007988 */ /* 0x0001e80008000406 */
[----:B------:R-:W-:Y:S04]  /*4160*/  STS.U16 [R0+UR6+0x8400], R191 ;  /* 0x008400bf00007988 */ /* 0x000fe80008000406 */
[----:B------:R-:W-:Y:S04]  /*4170*/  STS.U16 [R0+UR6+0x8600], R192 ;  /* 0x008600c000007988 */ /* 0x000fe80008000406 */
[----:B------:R-:W-:Y:S04]  /*4180*/  STS.U16 [R0+UR6+0xa400], R146 ;  /* 0x00a4009200007988 */ /* 0x000fe80008000406 */
[----:B------:R-:W-:Y:S04]  /*4190*/  STS.U16 [R0+UR6+0xa600], R75 ;  /* 0x00a6004b00007988 */ /* 0x000fe80008000406 */
[----:B------:R-:W-:Y:S04]  /*41a0*/  STS.U16 [R0+UR6+0xc400], R70 ;  /* 0x00c4004600007988 */ /* 0x000fe80008000406 */
[----:B------:R-:W-:Y:S04]  /*41b0*/  STS.U16 [R0+UR6+0xc600], R74 ;  /* 0x00c6004a00007988 */ /* 0x000fe80008000406 */
[----:B------:R-:W-:Y:S04]  /*41c0*/  STS.U16 [R0+UR6+0xe400], R190 ;  /* 0x00e400be00007988 */ /* 0x000fe80008000406 */
[----:B--2---:R1:W-:Y:S04]  /*41d0*/  STS.U16 [R0+UR6+0xe600], R193 ;  /* 0x00e600c100007988 */ /* 0x0043e80008000406 */
[----:B------:R-:W-:Y:S01]  /*41e0*/  STS.U16 [R4+UR6+0x8800], R195 ;  /* 0x008800c304007988 */ /* 0x000fe20008000406 */
[----:B------:R-:W-:-:S02]  /*41f0*/  LEA R2, R215, R2, 0x5 ;  /* 0x00000002d7027211 */ /* 0x000fc400078e28ff */
[----:B------:R-:W-:Y:S01]  /*4200*/  LEA R3, R214, R3, 0xa ;  /* 0x00000003d6037211 */ /* 0x000fe200078e50ff */
[----:B0-----:R-:W2:Y:S01]  /*4210*/  LDL.64 R188, [R1+0xa0] ;  /* 0x0000a00001bc7983 */ /* 0x001ea20000100a00 */
[----:B-1----:R-:W-:-:S03]  /*4220*/  LOP3.LUT R0, R211, 0x30, RZ, 0x3c, !PT ;  /* 0x00000030d3007812 */ /* 0x002fc600078e3cff */
[----:B-----5:R-:W-:Y:S04]  /*4230*/  STS.U16 [R4+UR6+0x8a00], R196 ;  /* 0x008a00c404007988 */ /* 0x020fe80008000406 */
[----:B------:R-:W-:Y:S04]  /*4240*/  STS.U16 [R4+UR6+0xa800], R73 ;  /* 0x00a8004904007988 */ /* 0x000fe80008000406 */
[----:B------:R-:W-:Y:S04]  /*4250*/  STS.U16 [R4+UR6+0xaa00], R72 ;  /* 0x00aa004804007988 */ /* 0x000fe80008000406 */
[----:B------:R-:W-:Y:S04]  /*4260*/  STS.U16 [R4+UR6+0xc800], R65 ;  /* 0x00c8004104007988 */ /* 0x000fe80008000406 */
[----:B------:R-:W-:Y:S04]  /*4270*/  STS.U16 [R4+UR6+0xca00], R71 ;  /* 0x00ca004704007988 */ /* 0x000fe80008000406 */
[----:B------:R-:W-:Y:S04]  /*4280*/  STS.U16 [R4+UR6+0xe800], R194 ;  /* 0x00e800c204007988 */ /* 0x000fe80008000406 */
[----:B------:R0:W-:Y:S04]  /*4290*/  STS.U16 [R4+UR6+0xea00], R150 ;  /* 0x00ea009604007988 */ /* 0x0001e80008000406 */
[----:B------:R-:W-:Y:S04]  /*42a0*/  STS.U16 [R0+UR6+0x8c00], R171 ;  /* 0x008c00ab00007988 */ /* 0x000fe80008000406 */
[----:B------:R-:W-:Y:S01]  /*42b0*/  STS.U16 [R0+UR6+0x8e00], R69 ;  /* 0x008e004500007988 */ /* 0x000fe20008000406 */
[----:B0-----:R-:W-:-:S03]  /*42c0*/  LOP3.LUT R4, R211, 0x40, RZ, 0x3c, !PT ;  /* 0x00000040d3047812 */ /* 0x001fc600078e3cff */
[----:B------:R-:W-:Y:S04]  /*42d0*/  STS.U16 [R0+UR6+0xac00], R68 ;  /* 0x00ac004400007988 */ /* 0x000fe80008000406 */
[----:B------:R-:W-:Y:S04]  /*42e0*/  STS.U16 [R0+UR6+0xae00], R67 ;  /* 0x00ae004300007988 */ /* 0x000fe80008000406 */
[----:B------:R-:W-:Y:S04]  /*42f0*/  STS.U16 [R0+UR6+0xcc00], R59 ;  /* 0x00cc003b00007988 */ /* 0x000fe80008000406 */
[----:B------:R-:W-:Y:S04]  /*4300*/  STS.U16 [R0+UR6+0xce00], R66 ;  /* 0x00ce004200007988 */ /* 0x000fe80008000406 */
[----:B------:R-:W-:Y:S04]  /*4310*/  STS.U16 [R0+UR6+0xec00], R151 ;  /* 0x00ec009700007988 */ /* 0x000fe80008000406 */
[----:B------:R0:W-:Y:S04]  /*4320*/  STS.U16 [R0+UR6+0xee00], R170 ;  /* 0x00ee00aa00007988 */ /* 0x0001e80008000406 */
[----:B------:R-:W-:Y:S04]  /*4330*/  STS.U16 [R4+UR6+0x9000], R64 ;  /* 0x0090004004007988 */ /* 0x000fe80008000406 */
[----:B------:R-:W4:Y:S01]  /*4340*/  LDL.64 R74, [R1+0x98] ;  /* 0x00009800014a7983 */ /* 0x000f220000100a00 */
[----:B0-----:R-:W-:-:S03]  /*4350*/  LOP3.LUT R0, R211, 0x50, RZ, 0x3c, !PT ;  /* 0x00000050d3007812 */ /* 0x001fc600078e3cff */
[----:B------:R-:W-:Y:S04]  /*4360*/  STS.U16 [R4+UR6+0x9200], R63 ;  /* 0x0092003f04007988 */ /* 0x000fe80008000406 */
[----:B------:R-:W-:Y:S04]  /*4370*/  STS.U16 [R4+UR6+0xb000], R62 ;  /* 0x00b0003e04007988 */ /* 0x000fe80008000406 */
[----:B------:R-:W-:Y:S04]  /*4380*/  STS.U16 [R4+UR6+0xb200], R61 ;  /* 0x00b2003d04007988 */ /* 0x000fe80008000406 */
[----:B------:R-:W-:Y:S04]  /*4390*/  STS.U16 [R4+UR6+0xd000], R53 ;  /* 0x00d0003504007988 */ /* 0x000fe80008000406 */
[----:B------:R-:W-:Y:S04]  /*43a0*/  STS.U16 [R4+UR6+0xd200], R60 ;  /* 0x00d2003c04007988 */ /* 0x000fe80008000406 */
[----:B------:R-:W-:Y:S04]  /*43b0*/  STS.U16 [R4+UR6+0xf000], R197 ;  /* 0x00f000c504007988 */ /* 0x000fe80008000406 */
[----:B------:R0:W-:Y:S04]  /*43c0*/  STS.U16 [R4+UR6+0xf200], R148 ;  /* 0x00f2009404007988 */ /* 0x0001e80008000406 */
[----:B------:R1:W-:Y:S04]  /*43d0*/  STS.U16 [R0+UR6+0xb400], R56 ;  /* 0x00b4003800007988 */ /* 0x0003e80008000406 */
[----:B------:R-:W5:Y:S01]  /*43e0*/  LDL.64 R146, [R1+0x90] ;  /* 0x0000900001927983 */ /* 0x000f620000100a00 */
[----:B0-----:R-:W-:-:S03]  /*43f0*/  LOP3.LUT R4, R211, 0x60, RZ, 0x3c, !PT ;  /* 0x00000060d3047812 */ /* 0x001fc600078e3cff */
[----:B------:R-:W2:Y:S01]  /*4400*/  LDL.64 R214, [R1+0x88] ;  /* 0x0000880001d67983 */ /* 0x000ea20000100a00 */
[----:B-1----:R-:W-:-:S03]  /*4410*/  LOP3.LUT R56, R211, 0x70, RZ, 0x3c, !PT ;  /* 0x00000070d3387812 */ /* 0x002fc600078e3cff */
[----:B------:R-:W-:Y:S04]  /*4420*/  STS.U16 [R0+UR6+0x9400], R58 ;  /* 0x0094003a00007988 */ /* 0x000fe80008000406 */
[----:B------:R-:W-:Y:S04]  /*4430*/  STS.U16 [R0+UR6+0x9600], R57 ;  /* 0x0096003900007988 */ /* 0x000fe80008000406 */
[----:B------:R-:W-:Y:S04]  /*4440*/  STS.U16 [R0+UR6+0xb600], R55 ;  /* 0x00b6003700007988 */ /* 0x000fe80008000406 */
[----:B------:R-:W-:Y:S04]  /*4450*/  STS.U16 [R0+UR6+0xd400], R46 ;  /* 0x00d4002e00007988 */ /* 0x000fe80008000406 */
        /* <DEDUP_REMOVED lines=16> */
[----:B------:R0:W-:Y:S04]  /*4560*/  STS.U16 [R56+UR6+0xde00], R187 ;  /* 0x00de00bb38007988 */ /* 0x0001e80008000406 */
[----:B------:R-:W-:Y:S04]  /*4570*/  STS.U16 [R56+UR6+0xfc00], R207 ;  /* 0x00fc00cf38007988 */ /* 0x000fe80008000406 */
[----:B---3--:R-:W-:Y:S01]  /*4580*/  STS.U16 [R56+UR6+0xfe00], R210 ;  /* 0x00fe00d238007988 */ /* 0x008fe20008000406 */
[----:B------:R-:W-:Y:S01]  /*4590*/  BAR.SYNC.DEFER_BLOCKING 0x0 ;  /* 0x0000000000007b1d */ /* 0x000fe20000010000 */
[----:B0-----:R-:W-:-:S02]  /*45a0*/  LOP3.LUT R0, R2, 0x20, RZ, 0x3c, !PT ;  /* 0x0000002002007812 */ /* 0x001fc400078e3cff */
[----:B-1----:R-:W-:-:S03]  /*45b0*/  LOP3.LUT R4, R3, 0x40, RZ, 0x3c, !PT ;  /* 0x0000004003047812 */ /* 0x002fc600078e3cff */
[----:B------:R-:W3:Y:S04]  /*45c0*/  LDL.64 R186, [R1+0x38] ;  /* 0x0000380001ba7983 */ /* 0x000ee80000100a00 */
[----:B------:R-:W2:Y:S04]  /*45d0*/  LDL.64 R170, [R1+0x30] ;  /* 0x0000300001aa7983 */ /* 0x000ea80000100a00 */
[----:B------:R-:W2:Y:S04]  /*45e0*/  LDL.64 R150, [R1+0x28] ;  /* 0x0000280001967983 */ /* 0x000ea80000100a00 */
[----:B------:R-:W2:Y:S04]  /*45f0*/  LDL.64 R148, [R1+0x18] ;  /* 0x0000180001947983 */ /* 0x000ea80000100a00 */
[----:B------:R-:W-:Y:S04]  /*4600*/  LDSM.16.MT88.4 R40, [R2+UR6] ;  /* 0x000000060228783b */ /* 0x000fe80008004200 */
[----:B------:R-:W0:Y:S04]  /*4610*/  LDSM.16.M88.4 R60, [R3+UR6+0x8000] ;  /* 0x00800006033c783b */ /* 0x000e280008000200 */
[----:B------:R-:W1:Y:S04]  /*4620*/  LDSM.16.MT88.4 R68, [R0+UR6] ;  /* 0x000000060044783b */ /* 0x000e680008004200 */
[----:B------:R-:W1:Y:S04]  /*4630*/  LDSM.16.MT88.4 R48, [R2+UR6+0x400] ;  /* 0x000400060230783b */ /* 0x000e680008004200 */
[----:B------:R-:W1:Y:S04]  /*4640*/  LDSM.16.MT88.4 R52, [R0+UR6+0x400] ;  /* 0x000400060034783b */ /* 0x000e680008004200 */
[----:B------:R-:W-:Y:S04]  /*4650*/  LDSM.16.MT88.4 R44, [R2+UR6+0x800] ;  /* 0x00080006022c783b */ /* 0x000fe80008004200 */
[----:B------:R-:W1:Y:S04]  /*4660*/  LDSM.16.M88.4 R64, [R4+UR6+0x8000] ;  /* 0x008000060440783b */ /* 0x000e680008000200 */
[----:B------:R-:W1:Y:S04]  /*4670*/  LDSM.16.MT88.4 R56, [R0+UR6+0x800] ;  /* 0x000800060038783b */ /* 0x000e680008004200 */
[----:B------:R-:W2:Y:S01]  /*4680*/  LDL.64 R72, [R1+0x10] ;  /* 0x0000100001487983 */ /* 0x000ea20000100a00 */
[-C--:B0-----:R-:W-:Y:S08]  /*4690*/  HMMA.16816.F32.BF16 R40, R40, R60.reuse, RZ ;  /* 0x0000003c2828723c */ /* 0x081ff000000418ff */
[----:B-1----:R-:W-:-:S12]  /*46a0*/  HMMA.16816.F32.BF16 R68, R68, R60, RZ ;  /* 0x0000003c4444723c */ /* 0x002fd800000418ff */
[-C--:B------:R-:W-:Y:S01]  /*46b0*/  HMMA.16816.F32.BF16 R48, R48, R62.reuse, R40 ;  /* 0x0000003e3030723c */ /* 0x080fe20000041828 */
[----:B------:R-:W0:Y:S07]  /*46c0*/  LDSM.16.MT88.4 R40, [R2+UR6+0xc00] ;  /* 0x000c00060228783b */ /* 0x000e2e0008004200 */
[----:B------:R-:W-:Y:S01]  /*46d0*/  HMMA.16816.F32.BF16 R60, R52, R62, R68 ;  /* 0x0000003e343c723c */ /* 0x000fe20000041844 */
[----:B------:R-:W1:Y:S04]  /*46e0*/  LDSM.16.MT88.4 R52, [R0+UR6+0xc00] ;  /* 0x000c00060034783b */ /* 0x000e680008004200 */
[----:B------:R-:W-:Y:S07]  /*46f0*/  LDSM.16.M88.4 R68, [R3+UR6+0x8080] ;  /* 0x008080060344783b */ /* 0x000fee0008000200 */
[-C--:B------:R-:W-:Y:S01]  /*4700*/  HMMA.16816.F32.BF16 R44, R44, R64.reuse, R48 ;  /* 0x000000402c2c723c */ /* 0x080fe20000041830 */
[----:B------:R-:W1:Y:S07]  /*4710*/  LDSM.16.MT88.4 R48, [R2+UR6+0x1000] ;  /* 0x001000060230783b */ /* 0x000e6e0008004200 */
[----:B------:R-:W-:Y:S01]  /*4720*/  HMMA.16816.F32.BF16 R56, R56, R64, R60 ;  /* 0x000000403838723c */ /* 0x000fe2000004183c */
[----:B------:R-:W1:Y:S11]  /*4730*/  LDSM.16.MT88.4 R60, [R0+UR6+0x1000] ;  /* 0x00100006003c783b */ /* 0x000e760008004200 */
[-C--:B0-----:R-:W-:Y:S01]  /*4740*/  HMMA.16816.F32.BF16 R40, R40, R66.reuse, R44 ;  /* 0x000000422828723c */ /* 0x081fe2000004182c */
[----:B------:R-:W0:Y:S07]  /*4750*/  LDSM.16.MT88.4 R44, [R2+UR6+0x1400] ;  /* 0x00140006022c783b */ /* 0x000e2e0008004200 */
[----:B-1----:R-:W-:Y:S01]  /*4760*/  HMMA.16816.F32.BF16 R64, R52, R66, R56 ;  /* 0x000000423440723c */ /* 0x002fe20000041838 */
[----:B------:R-:W1:Y:S04]  /*4770*/  LDSM.16.MT88.4 R52, [R0+UR6+0x1400] ;  /* 0x001400060034783b */ /* 0x000e680008004200 */
[----:B------:R-:W-:Y:S07]  /*4780*/  LDSM.16.M88.4 R56, [R4+UR6+0x8080] ;  /* 0x008080060438783b */ /* 0x000fee0008000200 */
[-C--:B------:R-:W-:Y:S01]  /*4790*/  HMMA.16816.F32.BF16 R48, R48, R68.reuse, R40 ;  /* 0x000000443030723c */ /* 0x080fe20000041828 */
[----:B------:R-:W4:Y:S07]  /*47a0*/  LDSM.16.MT88.4 R40, [R2+UR6+0x1800] ;  /* 0x001800060228783b */ /* 0x000f2e0008004200 */
[----:B------:R-:W-:Y:S01]  /*47b0*/  HMMA.16816.F32.BF16 R60, R60, R68, R64 ;  /* 0x000000443c3c723c */ /* 0x000fe20000041840 */
[----:B------:R-:W4:Y:S11]  /*47c0*/  LDSM.16.MT88.4 R64, [R0+UR6+0x1800] ;  /* 0x001800060040783b */ /* 0x000f360008004200 */
[-C--:B0-----:R-:W-:Y:S01]  /*47d0*/  HMMA.16816.F32.BF16 R44, R44, R70.reuse, R48 ;  /* 0x000000462c2c723c */ /* 0x081fe20000041830 */
[----:B------:R-:W0:Y:S07]  /*47e0*/  LDSM.16.MT88.4 R48, [R2+UR6+0x1c00] ;  /* 0x001c00060230783b */ /* 0x000e2e0008004200 */
[----:B-1----:R-:W-:Y:S01]  /*47f0*/  HMMA.16816.F32.BF16 R68, R52, R70, R60 ;  /* 0x000000463444723c */ /* 0x002fe2000004183c */
[----:B------:R-:W1:Y:S04]  /*4800*/  LDSM.16.MT88.4 R52, [R0+UR6+0x1c00] ;  /* 0x001c00060034783b */ /* 0x000e680008004200 */
[----:B------:R-:W-:Y:S07]  /*4810*/  LDSM.16.M88.4 R60, [R3+UR6+0x8100] ;  /* 0x00810006033c783b */ /* 0x000fee0008000200 */
[-C--:B----4-:R-:W-:Y:S01]  /*4820*/  HMMA.16816.F32.BF16 R40, R40, R56.reuse, R44 ;  /* 0x000000382828723c */ /* 0x090fe2000004182c */
[----:B------:R-:W4:Y:S07]  /*4830*/  LDSM.16.MT88.4 R44, [R2+UR6+0x2000] ;  /* 0x00200006022c783b */ /* 0x000f2e0008004200 */
[----:B------:R-:W-:Y:S01]  /*4840*/  HMMA.16816.F32.BF16 R64, R64, R56, R68 ;  /* 0x000000384040723c */ /* 0x000fe20000041844 */
[----:B------:R-:W5:Y:S11]  /*4850*/  LDSM.16.MT88.4 R68, [R0+UR6+0x2000] ;  /* 0x002000060044783b */ /* 0x000f760008004200 */
[-C--:B0-----:R-:W-:Y:S01]  /*4860*/  HMMA.16816.F32.BF16 R48, R48, R58.reuse, R40 ;  /* 0x0000003a3030723c */ /* 0x081fe20000041828 */
[----:B------:R-:W0:Y:S07]  /*4870*/  LDSM.16.MT88.4 R40, [R2+UR6+0x2400] ;  /* 0x002400060228783b */ /* 0x000e2e0008004200 */
[----:B-1----:R-:W-:Y:S01]  /*4880*/  HMMA.16816.F32.BF16 R56, R52, R58, R64 ;  /* 0x0000003a3438723c */ /* 0x002fe20000041840 */
[----:B------:R-:W1:Y:S04]  /*4890*/  LDSM.16.MT88.4 R52, [R0+UR6+0x2400] ;  /* 0x002400060034783b */ /* 0x000e680008004200 */
[----:B------:R-:W-:Y:S07]  /*48a0*/  LDSM.16.MT88.4 R64, [R2+UR6+0x2800] ;  /* 0x002800060240783b */ /* 0x000fee0008004200 */
[-C--:B----4-:R-:W-:Y:S01]  /*48b0*/  HMMA.16816.F32.BF16 R44, R44, R60.reuse, R48 ;  /* 0x0000003c2c2c723c */ /* 0x090fe20000041830 */
[----:B------:R-:W4:Y:S07]  /*48c0*/  LDSM.16.M88.4 R48, [R4+UR6+0x8100] ;  /* 0x008100060430783b */ /* 0x000f2e0008000200 */
[----:B-----5:R-:W-:Y:S01]  /*48d0*/  HMMA.16816.F32.BF16 R68, R68, R60, R56 ;  /* 0x0000003c4444723c */ /* 0x020fe20000041838 */
        /* <DEDUP_REMOVED lines=14> */
[----:B------:R-:W-:Y:S07]  /*49c0*/  LDSM.16.M88.4 R52, [R4+UR6+0x8180] ;  /* 0x008180060434783b */ /* 0x000fee0008000200 */
[-C--:B----4-:R-:W-:Y:S01]  /*49d0*/  HMMA.16816.F32.BF16 R68, R68, R40.reuse, R44 ;  /* 0x000000284444723c */ /* 0x090fe2000004182c */
[----:B------:R-:W4:Y:S07]  /*49e0*/  LDSM.16.MT88.4 R44, [R2+UR6+0x3800] ;  /* 0x00380006022c783b */ /* 0x000f2e0008004200 */
        /* <DEDUP_REMOVED lines=77> */
[----:B------:R-:W1:Y:S11]  /*4ec0*/  LDSM.16.MT88.4 R44, [R0+UR6+0x7c00] ;  /* 0x007c0006002c783b */ /* 0x000e760008004200 */
[-C--:B----4-:R-:W-:Y:S01]  /*4ed0*/  HMMA.16816.F32.BF16 R60, R68, R56.reuse, R60 ;  /* 0x00000038443c723c */ /* 0x090fe2000004183c */
[----:B------:R-:W4:Y:S04]  /*4ee0*/  LDL.64 R68, [R1+0x40] ;  /* 0x0000400001447983 */ /* 0x000f280000100a00 */
[----:B------:R-:W2:Y:S03]  /*4ef0*/  LDL.64 R70, [R1] ;  /* 0x0000000001467983 */ /* 0x000ea60000100a00 */
[----:B-----5:R-:W-:-:S12]  /*4f00*/  HMMA.16816.F32.BF16 R40, R48, R56, R40 ;  /* 0x000000383028723c */ /* 0x020fd80000041828 */
[-C--:B0-----:R-:W-:Y:S08]  /*4f10*/  HMMA.16816.F32.BF16 R64, R64, R58.reuse, R60 ;  /* 0x0000003a4040723c */ /* 0x081ff0000004183c */
[----:B-1----:R-:W-:Y:S11]  /*4f20*/  HMMA.16816.F32.BF16 R44, R44, R58, R40 ;  /* 0x0000003a2c2c723c */ /* 0x002ff60000041828 */
[----:B------:R-:W-:Y:S01]  /*4f30*/  FMUL R4, R64, UR9 ;  /* 0x0000000940047c20 */ /* 0x000fe20008400000 */
[----:B------:R-:W-:Y:S01]  /*4f40*/  FMUL R42, R65, UR9 ;  /* 0x00000009412a7c20 */ /* 0x000fe20008400000 */
[----:B------:R-:W-:Y:S01]  /*4f50*/  FMUL R0, R66, UR9 ;  /* 0x0000000942007c20 */ /* 0x000fe20008400000 */
[----:B------:R-:W-:-:S05]  /*4f60*/  FMUL R41, R67, UR9 ;  /* 0x0000000943297c20 */ /* 0x000fca0008400000 */
[----:B------:R-:W-:Y:S01]  /*4f70*/  FMUL R40, R44, UR9 ;  /* 0x000000092c287c20 */ /* 0x000fe20008400000 */
[----:B------:R-:W-:Y:S01]  /*4f80*/  FMUL R11, R45, UR9 ;  /* 0x000000092d0b7c20 */ /* 0x000fe20008400000 */
[----:B------:R-:W-:Y:S01]  /*4f90*/  FMUL R2, R46, UR9 ;  /* 0x000000092e027c20 */ /* 0x000fe20008400000 */
[----:B------:R-:W-:Y:S01]  /*4fa0*/  FMUL R3, R47, UR9 ;  /* 0x000000092f037c20 */ /* 0x000fe20008400000 */
[----:B------:R-:W-:Y:S02]  /*4fb0*/  FMNMX R4, R4, R42, !PT ;  /* 0x0000002a04047209 */ /* 0x000fe40007800000 */
[----:B------:R-:W-:Y:S02]  /*4fc0*/  FMNMX R0, R0, R41, !PT ;  /* 0x0000002900007209 */ /* 0x000fe40007800000 */
[----:B------:R-:W-:Y:S02]  /*4fd0*/  FMNMX R40, R40, R11, !PT ;  /* 0x0000000b28287209 */ /* 0x000fe40007800000 */
[----:B------:R-:W-:Y:S01]  /*4fe0*/  FMNMX R2, R2, R3, !PT ;  /* 0x0000000302027209 */ /* 0x000fe20007800000 */
[----:B------:R-:W0:Y:S04]  /*4ff0*/  SHFL.BFLY PT, R42, R4, 0x2, 0x1f ;  /* 0x0c401f00042a7f89 */ /* 0x000e2800000e0000 */
[----:B------:R-:W1:Y:S04]  /*5000*/  SHFL.BFLY PT, R41, R0, 0x2, 0x1f ;  /* 0x0c401f0000297f89 */ /* 0x000e6800000e0000 */
[----:B------:R-:W5:Y:S04]  /*5010*/  SHFL.BFLY PT, R11, R40, 0x2, 0x1f ;  /* 0x0c401f00280b7f89 */ /* 0x000f6800000e0000 */
[----:B------:R-:W3:Y:S01]  /*5020*/  SHFL.BFLY PT, R3, R2, 0x2, 0x1f ;  /* 0x0c401f0002037f89 */ /* 0x000ee200000e0000 */
[----:B0-----:R-:W-:-:S02]  /*5030*/  FMNMX R4, R4, R42, !PT ;  /* 0x0000002a04047209 */ /* 0x001fc40007800000 */
[----:B-1----:R-:W-:Y:S02]  /*5040*/  FMNMX R0, R0, R41, !PT ;  /* 0x0000002900007209 */ /* 0x002fe40007800000 */
[----:B-----5:R-:W-:Y:S02]  /*5050*/  FMNMX R40, R40, R11, !PT ;  /* 0x0000000b28287209 */ /* 0x020fe40007800000 */
[----:B---3--:R-:W-:Y:S01]  /*5060*/  FMNMX R2, R2, R3, !PT ;  /* 0x0000000302027209 */ /* 0x008fe20007800000 */
[----:B------:R-:W0:Y:S04]  /*5070*/  SHFL.BFLY PT, R43, R4, 0x1, 0x1f ;  /* 0x0c201f00042b7f89 */ /* 0x000e2800000e0000 */
[----:B------:R-:W1:Y:S04]  /*5080*/  SHFL.BFLY PT, R42, R0, 0x1, 0x1f ;  /* 0x0c201f00002a7f89 */ /* 0x000e6800000e0000 */
[----:B------:R-:W3:Y:S04]  /*5090*/  SHFL.BFLY PT, R41, R40, 0x1, 0x1f ;  /* 0x0c201f0028297f89 */ /* 0x000ee800000e0000 */
[----:B------:R-:W5:Y:S01]  /*50a0*/  SHFL.BFLY PT, R3, R2, 0x1, 0x1f ;  /* 0x0c201f0002037f89 */ /* 0x000f6200000e0000 */
[----:B------:R-:W-:-:S02]  /*50b0*/  LOP3.LUT R11, R243, 0x1c, RZ, 0xc0, !PT ;  /* 0x0000001cf30b7812 */ /* 0x000fc400078ec0ff */
[----:B------:R-:W-:Y:S02]  /*50c0*/  SHF.R.U32.HI R50, RZ, 0x3, R243 ;  /* 0x00000003ff327819 */ /* 0x000fe400000116f3 */
[----:B------:R-:W-:Y:S02]  /*50d0*/  LEA R11, R11, UR6, 0x2 ;  /* 0x000000060b0b7c11 */ /* 0x000fe4000f8e10ff */
[----:B------:R-:W-:Y:S02]  /*50e0*/  LOP3.LUT R50, R50, 0xc, RZ, 0xc0, !PT ;  /* 0x0000000c32327812 */ /* 0x000fe400078ec0ff */
[----:B0-----:R-:W-:-:S03]  /*50f0*/  FMNMX R4, R4, R43, !PT ;  /* 0x0000002b04047209 */ /* 0x001fc60007800000 */
[----:B------:R-:W-:Y:S01]  /*5100*/  IMAD.IADD R50, R11, 0x1, R50 ;  /* 0x000000010b327824 */ /* 0x000fe200078e0232 */
[----:B------:R-:W-:Y:S01]  /*5110*/  BAR.SYNC.DEFER_BLOCKING 0x0 ;  /* 0x0000000000007b1d */ /* 0x000fe20000010000 */
[----:B-1----:R-:W-:Y:S02]  /*5120*/  FMNMX R0, R0, R42, !PT ;  /* 0x0000002a00007209 */ /* 0x002fe40007800000 */
[----:B---3--:R-:W-:Y:S02]  /*5130*/  FMNMX R40, R40, R41, !PT ;  /* 0x0000002928287209 */ /* 0x008fe40007800000 */
[----:B-----5:R-:W-:Y:S01]  /*5140*/  FMNMX R3, R2, R3, !PT ;  /* 0x0000000302037209 */ /* 0x020fe20007800000 */
[----:B------:R-:W-:Y:S04]  /*5150*/  @P0 STS [R50+0x8000], R4 ;  /* 0x0080000432000388 */ /* 0x000fe80000000800 */
[----:B------:R-:W-:Y:S04]  /*5160*/  @P0 STS [R50+0x8080], R0 ;  /* 0x0080800032000388 */ /* 0x000fe80000000800 */
[----:B------:R-:W-:Y:S04]  /*5170*/  @P0 STS [R50+0x8100], R40 ;  /* 0x0081002832000388 */ /* 0x000fe80000000800 */
[----:B------:R-:W-:Y:S01]  /*5180*/  @P0 STS [R50+0x8180], R3 ;  /* 0x0081800332000388 */ /* 0x000fe20000000800 */
[----:B------:R-:W-:Y:S01]  /*5190*/  BAR.SYNC.DEFER_BLOCKING 0x0 ;  /* 0x0000000000007b1d */ /* 0x000fe20000010000 */
[----:B------:R-:W-:-:S04]  /*51a0*/  LOP3.LUT R41, R243, 0xff, RZ, 0xc0, !PT ;  /* 0x000000fff3297812 */ /* 0x000fc800078ec0ff */
[----:B------:R-:W-:-:S05]  /*51b0*/  LEA R49, R41, UR6, 0x2 ;  /* 0x0000000629317c11 */ /* 0x000fca000f8e10ff */
[----:B------:R-:W0:Y:S04]  /*51c0*/  @!P1 LDS R6, [R49+0x8000] ;  /* 0x0080000031069984 */ /* 0x000e280000000800 */
[----:B0-----:R-:W0:Y:S02]  /*51d0*/  SHFL.BFLY PT, R0, R6, 0x2, 0x1f ;  /* 0x0c401f0006007f89 */ /* 0x001e2400000e0000 */
[----:B0-----:R-:W-:-:S05]  /*51e0*/  FMNMX R0, R6, R0, !PT ;  /* 0x0000000006007209 */ /* 0x001fca0007800000 */
[----:B------:R-:W0:Y:S02]  /*51f0*/  SHFL.BFLY PT, R2, R0, 0x1, 0x1f ;  /* 0x0c201f0000027f89 */ /* 0x000e2400000e0000 */
[----:B0-----:R-:W-:-:S05]  /*5200*/  FMNMX R2, R0, R2, !PT ;  /* 0x0000000200027209 */ /* 0x001fca0007800000 */
[----:B------:R-:W-:Y:S01]  /*5210*/  @P0 STS [R49+0x8000], R2 ;  /* 0x0080000231000388 */ /* 0x000fe20000000800 */
[----:B------:R-:W-:Y:S06]  /*5220*/  BAR.SYNC.DEFER_BLOCKING 0x0 ;  /* 0x0000000000007b1d */ /* 0x000fec0000010000 */
[----:B------:R-:W0:Y:S04]  /*5230*/  LDS R3, [R11+0x8100] ;  /* 0x008100000b037984 */ /* 0x000e280000000800 */
[----:B------:R-:W1:Y:S04]  /*5240*/  LDS R0, [R11+0x8000] ;  /* 0x008000000b007984 */ /* 0x000e680000000800 */
[----:B------:R-:W3:Y:S04]  /*5250*/  LDS R2, [R11+0x8080] ;  /* 0x008080000b027984 */ /* 0x000ee80000000800 */
[----:B------:R-:W5:Y:S01]  /*5260*/  LDS R4, [R11+0x8180] ;  /* 0x008180000b047984 */ /* 0x000f620000000800 */
[----:B0-----:R-:W-:-:S05]  /*5270*/  FMNMX R3, R3, R145, !PT ;  /* 0x0000009103037209 */ /* 0x001fca0007800000 */
[--C-:B------:R-:W-:Y:S01]  /*5280*/  FFMA R48, R44, UR9, -R3.reuse ;  /* 0x000000092c307c23 */ /* 0x100fe20008000803 */
[----:B-1----:R-:W-:Y:S02]  /*5290*/  FMNMX R0, R0, R10, !PT ;  /* 0x0000000a00007209 */ /* 0x002fe40007800000 */
[----:B---3--:R-:W-:Y:S01]  /*52a0*/  FMNMX R2, R2, R9, !PT ;  /* 0x0000000902027209 */ /* 0x008fe20007800000 */
[----:B------:R-:W-:Y:S01]  /*52b0*/  FMUL R48, R48, 1.4426950216293334961 ;  /* 0x3fb8aa3b30307820 */ /* 0x000fe20000400000 */
[----:B-----5:R-:W-:Y:S01]  /*52c0*/  FMNMX R4, R4, R144, !PT ;  /* 0x0000009004047209 */ /* 0x020fe20007800000 */
[----:B------:R-:W-:Y:S01]  /*52d0*/  FFMA R51, R45, UR9, -R3 ;  /* 0x000000092d337c23 */ /* 0x000fe20008000803 */
[--C-:B------:R-:W-:Y:S01]  /*52e0*/  FFMA R64, R64, UR9, -R0.reuse ;  /* 0x0000000940407c23 */ /* 0x100fe20008000800 */
[----:B------:R0:W-:Y:S01]  /*52f0*/  MUFU.EX2 R45, R48 ;  /* 0x00000030002d7308 */ /* 0x0001e20000000800 */
[----:B------:R-:W-:Y:S01]  /*5300*/  FFMA R65, R65, UR9, -R0 ;  /* 0x0000000941417c23 */ /* 0x000fe20008000800 */
[----:B------:R-:W-:Y:S01]  /*5310*/  FFMA R66, R66, UR9, -R2 ;  /* 0x0000000942427c23 */ /* 0x000fe20008000802 */
[----:B------:R-:W-:Y:S01]  /*5320*/  FFMA R47, R47, UR9, -R4 ;  /* 0x000000092f2f7c23 */ /* 0x000fe20008000804 */
[----:B------:R-:W-:Y:S01]  /*5330*/  FFMA R67, R67, UR9, -R2 ;  /* 0x0000000943437c23 */ /* 0x000fe20008000802 */
[----:B------:R-:W-:Y:S01]  /*5340*/  FMUL R40, R64, 1.4426950216293334961 ;  /* 0x3fb8aa3b40287820 */ /* 0x000fe20000400000 */
[----:B0-----:R-:W-:Y:S01]  /*5350*/  FFMA R48, R46, UR9, -R4 ;  /* 0x000000092e307c23 */ /* 0x001fe20008000804 */
[----:B------:R-:W-:Y:S01]  /*5360*/  FMUL R43, R65, 1.4426950216293334961 ;  /* 0x3fb8aa3b412b7820 */ /* 0x000fe20000400000 */
[----:B------:R-:W-:Y:S01]  /*5370*/  FMUL R42, R66, 1.4426950216293334961 ;  /* 0x3fb8aa3b422a7820 */ /* 0x000fe20000400000 */
[----:B------:R-:W-:Y:S01]  /*5380*/  FMUL R47, R47, 1.4426950216293334961 ;  /* 0x3fb8aa3b2f2f7820 */ /* 0x000fe20000400000 */
[----:B------:R-:W-:Y:S01]  /*5390*/  FMUL R48, R48, 1.4426950216293334961 ;  /* 0x3fb8aa3b30307820 */ /* 0x000fe20000400000 */
[----:B------:R-:W-:Y:S01]  /*53a0*/  FMUL R51, R51, 1.4426950216293334961 ;  /* 0x3fb8aa3b33337820 */ /* 0x000fe20000400000 */
[----:B------:R-:W-:Y:S01]  /*53b0*/  FMUL R67, R67, 1.4426950216293334961 ;  /* 0x3fb8aa3b43437820 */ /* 0x000fe20000400000 */
[----:B------:R-:W-:Y:S08]  /*53c0*/  MUFU.EX2 R40, R40 ;  /* 0x0000002800287308 */ /* 0x000ff00000000800 */
[----:B------:R-:W0:Y:S08]  /*53d0*/  MUFU.EX2 R46, R51 ;  /* 0x00000033002e7308 */ /* 0x000e300000000800 */
[----:B------:R-:W1:Y:S08]  /*53e0*/  MUFU.EX2 R43, R43 ;  /* 0x0000002b002b7308 */ /* 0x000e700000000800 */
[----:B------:R-:W-:Y:S08]  /*53f0*/  MUFU.EX2 R42, R42 ;  /* 0x0000002a002a7308 */ /* 0x000ff00000000800 */
[----:B------:R-:W3:Y:S08]  /*5400*/  MUFU.EX2 R44, R67 ;  /* 0x00000043002c7308 */ /* 0x000ef00000000800 */
[----:B------:R-:W-:Y:S08]  /*5410*/  MUFU.EX2 R48, R48 ;  /* 0x0000003000307308 */ /* 0x000ff00000000800 */
[----:B------:R-:W5:Y:S01]  /*5420*/  MUFU.EX2 R47, R47 ;  /* 0x0000002f002f7308 */ /* 0x000f620000000800 */
[----:B0-----:R-:W-:Y:S01]  /*5430*/  FADD R54, R45, R46 ;  /* 0x0000002e2d367221 */ /* 0x001fe20000000000 */
[----:B-1----:R-:W-:Y:S01]  /*5440*/  FADD R57, R40, R43 ;  /* 0x0000002b28397221 */ /* 0x002fe20000000000 */
[----:B---3--:R-:W-:-:S03]  /*5450*/  FADD R55, R42, R44 ;  /* 0x0000002c2a377221 */ /* 0x008fc60000000000 */
[----:B------:R-:W0:Y:S04]  /*5460*/  SHFL.BFLY PT, R51, R54, 0x2, 0x1f ;  /* 0x0c401f0036337f89 */ /* 0x000e2800000e0000 */
[----:B------:R-:W1:Y:S01]  /*5470*/  SHFL.BFLY PT, R58, R57, 0x2, 0x1f ;  /* 0x0c401f00393a7f89 */ /* 0x000e6200000e0000 */
[----:B-----5:R-:W-:-:S03]  /*5480*/  FADD R53, R48, R47 ;  /* 0x0000002f30357221 */ /* 0x020fc60000000000 */
[----:B------:R-:W3:Y:S04]  /*5490*/  SHFL.BFLY PT, R56, R55, 0x2, 0x1f ;  /* 0x0c401f0037387f89 */ /* 0x000ee800000e0000 */
[----:B------:R-:W5:Y:S01]  /*54a0*/  SHFL.BFLY PT, R52, R53, 0x2, 0x1f ;  /* 0x0c401f0035347f89 */ /* 0x000f6200000e0000 */
[----:B0-----:R-:W-:Y:S01]  /*54b0*/  FADD R51, R54, R51 ;  /* 0x0000003336337221 */ /* 0x001fe20000000000 */
[----:B-1----:R-:W-:Y:S01]  /*54c0*/  FADD R58, R57, R58 ;  /* 0x0000003a393a7221 */ /* 0x002fe20000000000 */
[----:B---3--:R-:W-:Y:S01]  /*54d0*/  FADD R56, R55, R56 ;  /* 0x0000003837387221 */ /* 0x008fe20000000000 */
[----:B-----5:R-:W-:-:S03]  /*54e0*/  FADD R54, R53, R52 ;  /* 0x0000003435367221 */ /* 0x020fc60000000000 */
[----:B------:R-:W0:Y:S04]  /*54f0*/  SHFL.BFLY PT, R57, R58, 0x1, 0x1f ;  /* 0x0c201f003a397f89 */ /* 0x000e2800000e0000 */
[----:B------:R-:W1:Y:S04]  /*5500*/  SHFL.BFLY PT, R55, R56, 0x1, 0x1f ;  /* 0x0c201f0038377f89 */ /* 0x000e6800000e0000 */
[----:B------:R-:W3:Y:S04]  /*5510*/  SHFL.BFLY PT, R53, R51, 0x1, 0x1f ;  /* 0x0c201f0033357f89 */ /* 0x000ee800000e0000 */
[----:B------:R-:W5:Y:S01]  /*5520*/  SHFL.BFLY PT, R52, R54, 0x1, 0x1f ;  /* 0x0c201f0036347f89 */ /* 0x000f6200000e0000 */
[----:B0-----:R-:W-:Y:S01]  /*5530*/  FADD R57, R58, R57 ;  /* 0x000000393a397221 */ /* 0x001fe20000000000 */
[----:B------:R-:W-:Y:S01]  /*5540*/  BAR.SYNC.DEFER_BLOCKING 0x0 ;  /* 0x0000000000007b1d */ /* 0x000fe20000010000 */
[----:B-1----:R-:W-:Y:S01]  /*5550*/  FADD R55, R56, R55 ;  /* 0x0000003738377221 */ /* 0x002fe20000000000 */
[----:B---3--:R-:W-:Y:S01]  /*5560*/  FADD R53, R51, R53 ;  /* 0x0000003533357221 */ /* 0x008fe20000000000 */
[----:B-----5:R-:W-:-:S03]  /*5570*/  FADD R52, R54, R52 ;  /* 0x0000003436347221 */ /* 0x020fc60000000000 */
[----:B------:R-:W-:Y:S04]  /*5580*/  @P0 STS [R50+0x8000], R57 ;  /* 0x0080003932000388 */ /* 0x000fe80000000800 */
[----:B------:R-:W-:Y:S04]  /*5590*/  @P0 STS [R50+0x8080], R55 ;  /* 0x0080803732000388 */ /* 0x000fe80000000800 */
[----:B------:R-:W-:Y:S04]  /*55a0*/  @P0 STS [R50+0x8100], R53 ;  /* 0x0081003532000388 */ /* 0x000fe80000000800 */
[----:B------:R-:W-:Y:S01]  /*55b0*/  @P0 STS [R50+0x8180], R52 ;  /* 0x0081803432000388 */ /* 0x000fe20000000800 */
[----:B------:R-:W-:Y:S06]  /*55c0*/  BAR.SYNC.DEFER_BLOCKING 0x0 ;  /* 0x0000000000007b1d */ /* 0x000fec0000010000 */
[----:B------:R-:W0:Y:S04]  /*55d0*/  @!P1 LDS R5, [R49+0x8000] ;  /* 0x0080000031059984 */ /* 0x000e280000000800 */
[----:B0-----:R-:W0:Y:S02]  /*55e0*/  SHFL.BFLY PT, R52, R5, 0x2, 0x1f ;  /* 0x0c401f0005347f89 */ /* 0x001e2400000e0000 */
[----:B0-----:R-:W-:-:S05]  /*55f0*/  FADD R52, R5, R52 ;  /* 0x0000003405347221 */ /* 0x001fca0000000000 */
[----:B------:R-:W0:Y:S01]  /*5600*/  SHFL.BFLY PT, R50, R52, 0x1, 0x1f ;  /* 0x0c201f0034327f89 */ /* 0x000e2200000e0000 */
[----:B------:R-:W-:-:S03]  /*5610*/  IMAD.WIDE R60, R8, 0x2, R74 ;  /* 0x00000002083c7825 */ /* 0x000fc600078e024a */
[----:B------:R-:W3:Y:S01]  /*5620*/  LDL.64 R74, [R1+0x20] ;  /* 0x00002000014a7983 */ /* 0x000ee20000100a00 */
[----:B------:R-:W-:-:S03]  /*5630*/  IMAD.WIDE R58, R8, 0x2, R146 ;  /* 0x00000002083a7825 */ /* 0x000fc600078e0292 */
[----:B------:R-:W5:Y:S01]  /*5640*/  LDL.64 R146, [R1+0x8] ;  /* 0x0000080001927983 */ /* 0x000f620000100a00 */
[----:B0-----:R-:W-:Y:S01]  /*5650*/  FADD R52, R52, R50 ;  /* 0x0000003234347221 */ /* 0x001fe20000000000 */
[C---:B--2---:R-:W-:Y:S02]  /*5660*/  IMAD.WIDE R50, R8.reuse, 0x2, R188 ;  /* 0x0000000208327825 */ /* 0x044fe400078e02bc */
[----:B------:R-:W2:Y:S04]  /*5670*/  LDL.64 R188, [R1+0x48] ;  /* 0x0000480001bc7983 */ /* 0x000ea80000100a00 */
[----:B------:R0:W-:Y:S01]  /*5680*/  @P0 STS [R49+0x8000], R52 ;  /* 0x0080003431000388 */ /* 0x0001e20000000800 */
[----:B------:R-:W-:Y:S01]  /*5690*/  BAR.SYNC.DEFER_BLOCKING 0x0 ;  /* 0x0000000000007b1d */ /* 0x000fe20000010000 */
[----:B------:R-:W-:-:S04]  /*56a0*/  IMAD.WIDE R56, R8, 0x2, R238 ;  /* 0x0000000208387825 */ /* 0x000fc800078e02ee */
[----:B------:R-:W-:-:S04]  /*56b0*/  IMAD.WIDE R54, R8, 0x2, R214 ;  /* 0x0000000208367825 */ /* 0x000fc800078e02d6 */
[----:B0-----:R-:W-:-:S04]  /*56c0*/  IMAD.WIDE R52, R8, 0x2, R240 ;  /* 0x0000000208347825 */ /* 0x001fc800078e02f0 */
[----:B------:R-:W-:-:S04]  /*56d0*/  IMAD.WIDE R62, R8, 0x2, R222 ;  /* 0x00000002083e7825 */ /* 0x000fc800078e02de */
[----:B------:R-:W-:-:S04]  /*56e0*/  IMAD.WIDE R66, R8, 0x2, R234 ;  /* 0x0000000208427825 */ /* 0x000fc800078e02ea */
[C---:B------:R-:W-:Y:S01]  /*56f0*/  IMAD.WIDE R64, R8.reuse, 0x2, R230 ;  /* 0x0000000208407825 */ /* 0x040fe200078e02e6 */
[----:B------:R-:W5:Y:S04]  /*5700*/  LDG.E.U16 R50, desc[UR10][R50.64] ;  /* 0x0000000a32327981 */ /* 0x000f68000c1e1500 */
[----:B------:R0:W5:Y:S04]  /*5710*/  LDG.E.U16 R49, desc[UR10][R60.64] ;  /* 0x0000000a3c317981 */ /* 0x000168000c1e1500 */
[----:B------:R-:W5:Y:S04]  /*5720*/  LDG.E.U16 R56, desc[UR10][R56.64] ;  /* 0x0000000a38387981 */ /* 0x000f68000c1e1500 */
[----:B------:R1:W5:Y:S01]  /*5730*/  LDG.E.U16 R51, desc[UR10][R58.64] ;  /* 0x0000000a3a337981 */ /* 0x000362000c1e1500 */
[----:B0-----:R-:W-:-:S03]  /*5740*/  IMAD.WIDE R60, R8, 0x2, R218 ;  /* 0x00000002083c7825 */ /* 0x001fc600078e02da */
[----:B------:R-:W5:Y:S04]  /*5750*/  LDG.E.U16 R54, desc[UR10][R54.64] ;  /* 0x0000000a36367981 */ /* 0x000f68000c1e1500 */
[----:B------:R0:W5:Y:S01]  /*5760*/  LDG.E.U16 R57, desc[UR10][R62.64] ;  /* 0x0000000a3e397981 */ /* 0x000162000c1e1500 */
[----:B-1----:R-:W-:-:S03]  /*5770*/  IMAD.WIDE R58, R8, 0x2, R226 ;  /* 0x00000002083a7825 */ /* 0x002fc600078e02e2 */
[----:B------:R-:W5:Y:S04]  /*5780*/  LDG.E.U16 R53, desc[UR10][R52.64] ;  /* 0x0000000a34357981 */ /* 0x000f68000c1e1500 */
[----:B------:R1:W5:Y:S01]  /*5790*/  LDG.E.U16 R55, desc[UR10][R66.64] ;  /* 0x0000000a42377981 */ /* 0x000362000c1e1500 */
[----:B0-----:R-:W-:-:S03]  /*57a0*/  IMAD.WIDE R62, R8, 0x2, R186 ;  /* 0x00000002083e7825 */ /* 0x001fc600078e02ba */
[----:B------:R-:W5:Y:S04]  /*57b0*/  LDG.E.U16 R58, desc[UR10][R58.64] ;  /* 0x0000000a3a3a7981 */ /* 0x000f68000c1e1500 */
[----:B------:R0:W5:Y:S01]  /*57c0*/  LDG.E.U16 R52, desc[UR10][R64.64] ;  /* 0x0000000a40347981 */ /* 0x000162000c1e1500 */
[----:B-1----:R-:W-:-:S03]  /*57d0*/  IMAD.WIDE R66, R8, 0x2, R150 ;  /* 0x0000000208427825 */ /* 0x002fc600078e0296 */
[----:B------:R-:W5:Y:S04]  /*57e0*/  LDG.E.U16 R62, desc[UR10][R62.64] ;  /* 0x0000000a3e3e7981 */ /* 0x000f68000c1e1500 */
[----:B------:R-:W5:Y:S01]  /*57f0*/  LDG.E.U16 R59, desc[UR10][R60.64] ;  /* 0x0000000a3c3b7981 */ /* 0x000f62000c1e1500 */
[----:B0-----:R-:W-:-:S04]  /*5800*/  IMAD.WIDE R64, R8, 0x2, R170 ;  /* 0x0000000208407825 */ /* 0x001fc800078e02aa */
[C---:B----4-:R-:W-:Y:S01]  /*5810*/  IMAD.WIDE R68, R8.reuse, 0x2, R68 ;  /* 0x0000000208447825 */ /* 0x050fe200078e0244 */
[----:B------:R0:W4:Y:S03]  /*5820*/  LDG.E.U16 R63, desc[UR10][R66.64] ;  /* 0x0000000a423f7981 */ /* 0x000126000c1e1500 */
[C---:B------:R-:W-:Y:S01]  /*5830*/  IMAD.WIDE R70, R8.reuse, 0x2, R70 ;  /* 0x0000000208467825 */ /* 0x040fe200078e0246 */
[----:B------:R-:W4:Y:S03]  /*5840*/  LDG.E.U16 R64, desc[UR10][R64.64] ;  /* 0x0000000a40407981 */ /* 0x000f26000c1e1500 */
[C---:B------:R-:W-:Y:S02]  /*5850*/  IMAD.WIDE R186, R8.reuse, 0x2, R228 ;  /* 0x0000000208ba7825 */ /* 0x040fe400078e02e4 */
[----:B------:R-:W4:Y:S02]  /*5860*/  LDG.E.U16 R70, desc[UR10][R70.64] ;  /* 0x0000000a46467981 */ /* 0x000f24000c1e1500 */
[----:B0-----:R-:W-:-:S04]  /*5870*/  IMAD.WIDE R66, R8, 0x2, R148 ;  /* 0x0000000208427825 */ /* 0x001fc800078e0294 */
[C---:B------:R-:W-:Y:S02]  /*5880*/  IMAD.WIDE R148, R8.reuse, 0x2, R248 ;  /* 0x0000000208947825 */ /* 0x040fe400078e02f8 */
[----:B------:R-:W4:Y:S02]  /*5890*/  LDG.E.U16 R67, desc[UR10][R66.64] ;  /* 0x0000000a42437981 */ /* 0x000f24000c1e1500 */
[C---:B------:R-:W-:Y:S02]  /*58a0*/  IMAD.WIDE R150, R8.reuse, 0x2, R250 ;  /* 0x0000000208967825 */ /* 0x040fe400078e02fa */
[----:B------:R0:W4:Y:S02]  /*58b0*/  LDG.E.U16 R71, desc[UR10][R148.64] ;  /* 0x0000000a94477981 */ /* 0x000124000c1e1500 */
[----:B------:R-:W-:-:S04]  /*58c0*/  IMAD.WIDE R170, R8, 0x2, R220 ;  /* 0x0000000208aa7825 */ /* 0x000fc800078e02dc */
[----:B0-----:R-:W-:-:S04]  /*58d0*/  IMAD.WIDE R148, R8, 0x2, R216 ;  /* 0x0000000208947825 */ /* 0x001fc800078e02d8 */
[----:B------:R-:W-:-:S04]  /*58e0*/  IMAD.WIDE R192, R8, 0x2, R208 ;  /* 0x0000000208c07825 */ /* 0x000fc800078e02d0 */
[----:B------:R-:W-:-:S04]  /*58f0*/  IMAD.WIDE R190, R8, 0x2, R202 ;  /* 0x0000000208be7825 */ /* 0x000fc800078e02ca */
[----:B------:R-:W-:-:S06]  /*5900*/  IMAD.WIDE R194, R8, 0x2, R178 ;  /* 0x0000000208c27825 */ /* 0x000fcc00078e02b2 */
[----:B------:R-:W4:Y:S01]  /*5910*/  LDG.E.U16 R194, desc[UR10][R194.64] ;  /* 0x0000000ac2c27981 */ /* 0x000f22000c1e1500 */
[----:B------:R-:W-:-:S05]  /*5920*/  IMAD.WIDE R72, R8, 0x2, R72 ;  /* 0x0000000208487825 */ /* 0x000fca00078e0248 */
[----:B------:R0:W4:Y:S02]  /*5930*/  LDG.E.U16 R66, desc[UR10][R72.64] ;  /* 0x0000000a48427981 */ /* 0x000124000c1e1500 */
[----:B0-----:R-:W-:-:S06]  /*5940*/  IMAD.WIDE R72, R8, 0x2, R246 ;  /* 0x0000000208487825 */ /* 0x001fcc00078e02f6 */
[----:B------:R-:W4:Y:S01]  /*5950*/  LDG.E.U16 R73, desc[UR10][R72.64] ;  /* 0x0000000a48497981 */ /* 0x000f22000c1e1500 */
[----:B---3--:R-:W-:-:S05]  /*5960*/  IMAD.WIDE R74, R8, 0x2, R74 ;  /* 0x00000002084a7825 */ /* 0x008fca00078e024a */
[----:B------:R0:W3:Y:S02]  /*5970*/  LDG.E.U16 R65, desc[UR10][R74.64] ;  /* 0x0000000a4a417981 */ /* 0x0000e4000c1e1500 */
[----:B0-----:R-:W-:-:S06]  /*5980*/  IMAD.WIDE R74, R8, 0x2, R236 ;  /* 0x00000002084a7825 */ /* 0x001fcc00078e02ec */
[----:B------:R-:W3:Y:S01]  /*5990*/  LDG.E.U16 R74, desc[UR10][R74.64] ;  /* 0x0000000a4a4a7981 */ /* 0x000ee2000c1e1500 */
[----:B--2---:R-:W-:-:S03]  /*59a0*/  IMAD.WIDE R60, R8, 0x2, R188 ;  /* 0x00000002083c7825 */ /* 0x004fc600078e02bc */
[----:B------:R0:W2:Y:S04]  /*59b0*/  LDG.E.U16 R189, desc[UR10][R170.64] ;  /* 0x0000000aaabd7981 */ /* 0x0000a8000c1e1500 */
[----:B------:R-:W2:Y:S04]  /*59c0*/  LDG.E.U16 R61, desc[UR10][R60.64] ;  /* 0x0000000a3c3d7981 */ /* 0x000ea8000c1e1500 */
[----:B------:R1:W2:Y:S04]  /*59d0*/  LDG.E.U16 R75, desc[UR10][R186.64] ;  /* 0x0000000aba4b7981 */ /* 0x0002a8000c1e1500 */
[----:B------:R-:W2:Y:S04]  /*59e0*/  LDG.E.U16 R188, desc[UR10][R148.64] ;  /* 0x0000000a94bc7981 */ /* 0x000ea8000c1e1500 */
[----:B------:R5:W2:Y:S01]  /*59f0*/  LDG.E.U16 R60, desc[UR10][R68.64] ;  /* 0x0000000a443c7981 */ /* 0x000aa2000c1e1500 */
[----:B0-----:R-:W-:-:S04]  /*5a00*/  IMAD.WIDE R170, R8, 0x2, R204 ;  /* 0x0000000208aa7825 */ /* 0x001fc800078e02cc */
[C---:B-1----:R-:W-:Y:S02]  /*5a10*/  IMAD.WIDE R186, R8.reuse, 0x2, R212 ;  /* 0x0000000208ba7825 */ /* 0x042fe400078e02d4 */
[----:B------:R-:W2:Y:S02]  /*5a20*/  LDG.E.U16 R171, desc[UR10][R170.64] ;  /* 0x0000000aaaab7981 */ /* 0x000ea4000c1e1500 */
[C---:B-----5:R-:W-:Y:S02]  /*5a30*/  IMAD.WIDE R68, R8.reuse, 0x2, R146 ;  /* 0x0000000208447825 */ /* 0x060fe400078e0292 */
[----:B------:R-:W5:Y:S04]  /*5a40*/  LDG.E.U16 R187, desc[UR10][R186.64] ;  /* 0x0000000ababb7981 */ /* 0x000f68000c1e1500 */
[----:B------:R-:W2:Y:S01]  /*5a50*/  LDG.E.U16 R68, desc[UR10][R68.64] ;  /* 0x0000000a44447981 */ /* 0x000ea2000c1e1500 */
[----:B------:R-:W-:-:S03]  /*5a60*/  IMAD.WIDE R148, R8, 0x2, R198 ;  /* 0x0000000208947825 */ /* 0x000fc600078e02c6 */
[----:B------:R0:W2:Y:S04]  /*5a70*/  LDG.E.U16 R170, desc[UR10][R190.64] ;  /* 0x0000000abeaa7981 */ /* 0x0000a8000c1e1500 */
[----:B------:R1:W2:Y:S04]  /*5a80*/  LDG.E.U16 R186, desc[UR10][R192.64] ;  /* 0x0000000ac0ba7981 */ /* 0x0002a8000c1e1500 */
[----:B------:R1:W2:Y:S01]  /*5a90*/  LDG.E.U16 R69, desc[UR10][R150.64] ;  /* 0x0000000a96457981 */ /* 0x0002a2000c1e1500 */
[----:B0-----:R-:W-:-:S04]  /*5aa0*/  IMAD.WIDE R190, R8, 0x2, R182 ;  /* 0x0000000208be7825 */ /* 0x001fc800078e02b6 */
[C---:B-1----:R-:W-:Y:S01]  /*5ab0*/  IMAD.WIDE R192, R8.reuse, 0x2, R180 ;  /* 0x0000000208c07825 */ /* 0x042fe200078e02b4 */
[----:B------:R0:W3:Y:S03]  /*5ac0*/  LDG.E.U16 R197, desc[UR10][R190.64] ;  /* 0x0000000abec57981 */ /* 0x0000e6000c1e1500 */
[C---:B------:R-:W-:Y:S01]  /*5ad0*/  IMAD.WIDE R150, R8.reuse, 0x2, R224 ;  /* 0x0000000208967825 */ /* 0x040fe200078e02e0 */
[----:B------:R1:W3:Y:S05]  /*5ae0*/  LDG.E.U16 R200, desc[UR10][R192.64] ;  /* 0x0000000ac0c87981 */ /* 0x0002ea000c1e1500 */
[----:B------:R-:W3:Y:S01]  /*5af0*/  LDG.E.U16 R150, desc[UR10][R150.64] ;  /* 0x0000000a96967981 */ /* 0x000ee2000c1e1500 */
[----:B0-----:R-:W-:-:S04]  /*5b00*/  IMAD.WIDE R190, R8, 0x2, R174 ;  /* 0x0000000208be7825 */ /* 0x001fc800078e02ae */
[C---:B-1----:R-:W-:Y:S01]  /*5b10*/  IMAD.WIDE R192, R8.reuse, 0x2, R172 ;  /* 0x0000000208c07825 */ /* 0x042fe200078e02ac */
[----:B------:R-:W5:Y:S04]  /*5b20*/  LDG.E.U16 R201, desc[UR10][R190.64] ;  /* 0x0000000abec97981 */ /* 0x000f68000c1e1500 */
[----:B------:R0:W5:Y:S04]  /*5b30*/  LDG.E.U16 R151, desc[UR10][R148.64] ;  /* 0x0000000a94977981 */ /* 0x000168000c1e1500 */
[----:B------:R1:W5:Y:S01]  /*5b40*/  LDG.E.U16 R206, desc[UR10][R192.64] ;  /* 0x0000000ac0ce7981 */ /* 0x000362000c1e1500 */
[----:B0-----:R-:W-:-:S05]  /*5b50*/  IMAD.WIDE R148, R8, 0x2, R184 ;  /* 0x0000000208947825 */ /* 0x001fca00078e02b8 */
[----:B------:R0:W5:Y:S01]  /*5b60*/  LDG.E.U16 R196, desc[UR10][R148.64] ;  /* 0x0000000a94c47981 */ /* 0x000162000c1e1500 */
[----:B-1----:R-:W-:-:S04]  /*5b70*/  IMAD.WIDE R192, R8, 0x2, R20 ;  /* 0x0000000208c07825 */ /* 0x002fc800078e0214 */
[C---:B------:R-:W-:Y:S01]  /*5b80*/  IMAD.WIDE R190, R8.reuse, 0x2, R18 ;  /* 0x0000000208be7825 */ /* 0x040fe200078e0212 */
[----:B------:R1:W5:Y:S03]  /*5b90*/  LDG.E.U16 R211, desc[UR10][R192.64] ;  /* 0x0000000ac0d37981 */ /* 0x000366000c1e1500 */
[C---:B0-----:R-:W-:Y:S01]  /*5ba0*/  IMAD.WIDE R148, R8.reuse, 0x2, R176 ;  /* 0x0000000208947825 */ /* 0x041fe200078e02b0 */
[----:B------:R0:W5:Y:S04]  /*5bb0*/  LDG.E.U16 R210, desc[UR10][R190.64] ;  /* 0x0000000abed27981 */ /* 0x000168000c1e1500 */
[----:B------:R0:W5:Y:S01]  /*5bc0*/  LDG.E.U16 R195, desc[UR10][R148.64] ;  /* 0x0000000a94c37981 */ /* 0x000162000c1e1500 */
[----:B-1----:R-:W-:-:S04]  /*5bd0*/  IMAD.WIDE R192, R8, 0x2, R26 ;  /* 0x0000000208c07825 */ /* 0x002fc800078e021a */
[C---:B0-----:R-:W-:Y:S01]  /*5be0*/  IMAD.WIDE R190, R8.reuse, 0x2, R24 ;  /* 0x0000000208be7825 */ /* 0x041fe200078e0218 */
[----:B------:R0:W5:Y:S03]  /*5bf0*/  LDG.E.U16 R218, desc[UR10][R192.64] ;  /* 0x0000000ac0da7981 */ /* 0x000166000c1e1500 */
[C---:B------:R-:W-:Y:S01]  /*5c00*/  IMAD.WIDE R148, R8.reuse, 0x2, R16 ;  /* 0x0000000208947825 */ /* 0x040fe200078e0210 */
[----:B------:R1:W5:Y:S04]  /*5c10*/  LDG.E.U16 R215, desc[UR10][R190.64] ;  /* 0x0000000abed77981 */ /* 0x000368000c1e1500 */
[----:B------:R1:W5:Y:S01]  /*5c20*/  LDG.E.U16 R207, desc[UR10][R148.64] ;  /* 0x0000000a94cf7981 */ /* 0x000362000c1e1500 */
[----:B0-----:R-:W-:-:S04]  /*5c30*/  IMAD.WIDE R192, R8, 0x2, R32 ;  /* 0x0000000208c07825 */ /* 0x001fc800078e0220 */
[C---:B-1----:R-:W-:Y:S01]  /*5c40*/  IMAD.WIDE R190, R8.reuse, 0x2, R30 ;  /* 0x0000000208be7825 */ /* 0x042fe200078e021e */
        /* <DEDUP_REMOVED lines=13> */
[C---:B----4-:R-:W-:Y:S01]  /*5d20*/  IMAD.WIDE R148, R8.reuse, 0x2, R34 ;  /* 0x0000000208947825 */ /* 0x050fe200078e0222 */
[----:B------:R-:W4:Y:S04]  /*5d30*/  LDG.E.U16 R234, desc[UR10][R190.64] ;  /* 0x0000000abeea7981 */ /* 0x000f28000c1e1500 */
[----:B------:R1:W4:Y:S01]  /*5d40*/  LDG.E.U16 R226, desc[UR10][R148.64] ;  /* 0x0000000a94e27981 */ /* 0x000322000c1e1500 */
[----:B------:R-:W-:-:S04]  /*5d50*/  IMAD.WIDE R146, R8, 0x2, R244 ;  /* 0x0000000208927825 */ /* 0x000fc800078e02f4 */
[C---:B0-----:R-:W-:Y:S01]  /*5d60*/  IMAD.WIDE R192, R8.reuse, 0x2, R158 ;  /* 0x0000000208c07825 */ /* 0x041fe200078e029e */
[----:B------:R0:W4:Y:S03]  /*5d70*/  LDG.E.U16 R72, desc[UR10][R146.64] ;  /* 0x0000000a92487981 */ /* 0x000126000c1e1500 */
[C---:B-1----:R-:W-:Y:S01]  /*5d80*/  IMAD.WIDE R148, R8.reuse, 0x2, R140 ;  /* 0x0000000208947825 */ /* 0x042fe200078e028c */
[----:B------:R1:W4:Y:S03]  /*5d90*/  LDG.E.U16 R238, desc[UR10][R192.64] ;  /* 0x0000000ac0ee7981 */ /* 0x000326000c1e1500 */
[C---:B------:R-:W-:Y:S01]  /*5da0*/  IMAD.WIDE R190, R8.reuse, 0x2, R156 ;  /* 0x0000000208be7825 */ /* 0x040fe200078e029c */
[----:B------:R1:W4:Y:S03]  /*5db0*/  LDG.E.U16 R231, desc[UR10][R148.64] ;  /* 0x0000000a94e77981 */ /* 0x000326000c1e1500 */
[C---:B0-----:R-:W-:Y:S01]  /*5dc0*/  IMAD.WIDE R146, R8.reuse, 0x2, R232 ;  /* 0x0000000208927825 */ /* 0x041fe200078e02e8 */
[----:B------:R0:W4:Y:S03]  /*5dd0*/  LDG.E.U16 R241, desc[UR10][R190.64] ;  /* 0x0000000abef17981 */ /* 0x000126000c1e1500 */
[----:B-1----:R-:W-:-:S02]  /*5de0*/  IMAD.WIDE R192, R8, 0x2, R164 ;  /* 0x0000000208c07825 */ /* 0x002fc400078e02a4 */
[----:B------:R-:W4:Y:S02]  /*5df0*/  LDG.E.U16 R147, desc[UR10][R146.64] ;  /* 0x0000000a92937981 */ /* 0x000f24000c1e1500 */
[C---:B------:R-:W-:Y:S02]  /*5e00*/  IMAD.WIDE R148, R8.reuse, 0x2, R154 ;  /* 0x0000000208947825 */ /* 0x040fe400078e029a */
[----:B------:R-:W4:Y:S02]  /*5e10*/  LDG.E.U16 R192, desc[UR10][R192.64] ;  /* 0x0000000ac0c07981 */ /* 0x000f24000c1e1500 */
[C---:B0-----:R-:W-:Y:S02]  /*5e20*/  IMAD.WIDE R190, R8.reuse, 0x2, R162 ;  /* 0x0000000208be7825 */ /* 0x041fe400078e02a2 */
[----:B------:R0:W4:Y:S04]  /*5e30*/  LDG.E.U16 R239, desc[UR10][R148.64] ;  /* 0x0000000a94ef7981 */ /* 0x000128000c1e1500 */
[----:B------:R1:W4:Y:S01]  /*5e40*/  LDG.E.U16 R242, desc[UR10][R190.64] ;  /* 0x0000000abef27981 */ /* 0x000322000c1e1500 */
[----:B0-----:R-:W-:Y:S01]  /*5e50*/  IMAD.WIDE R148, R8, 0x2, R160 ;  /* 0x0000000208947825 */ /* 0x001fe200078e02a0 */
[----:B------:R-:W-:-:S02]  /*5e60*/  SHF.L.U32 R193, R243, 0x3, RZ ;  /* 0x00000003f3c17819 */ /* 0x000fc400000006ff */
[----:B-1----:R-:W-:Y:S04]  /*5e70*/  LDS R190, [R11+0x8000] ;  /* 0x008000000bbe7984 */ /* 0x002fe80000000800 */
[----:B------:R0:W4:Y:S04]  /*5e80*/  LDG.E.U16 R240, desc[UR10][R148.64] ;  /* 0x0000000a94f07981 */ /* 0x000128000c1e1500 */
[----:B------:R-:W1:Y:S01]  /*5e90*/  LDS R191, [R11+0x8080] ;  /* 0x008080000bbf7984 */ /* 0x000e620000000800 */
[----:B------:R-:W-:Y:S02]  /*5ea0*/  LOP3.LUT R193, R193, 0x30, RZ, 0xc0, !PT ;  /* 0x00000030c1c17812 */ /* 0x000fe400078ec0ff */
[C---:B------:R-:W-:Y:S01]  /*5eb0*/  LOP3.LUT R146, R243.reuse, 0xe0, RZ, 0xc0, !PT ;  /* 0x000000e0f3927812 */ /* 0x040fe200078ec0ff */
[C---:B0-----:R-:W-:Y:S01]  /*5ec0*/  IMAD.SHL.U32 R148, R243.reuse, 0x2, RZ ;  /* 0x00000002f3947824 */ /* 0x041fe200078e00ff */
[----:B------:R-:W-:-:S02]  /*5ed0*/  LOP3.LUT R149, R243, 0x7, RZ, 0xc0, !PT ;  /* 0x00000007f3957812 */ /* 0x000fc400078ec0ff */
[----:B------:R-:W-:Y:S02]  /*5ee0*/  LEA R146, R146, UR6, 0x4 ;  /* 0x0000000692927c11 */ /* 0x000fe4000f8e20ff */
[----:B------:R-:W-:Y:S02]  /*5ef0*/  SHF.L.U32 R149, R149, 0x6, RZ ;  /* 0x0000000695957819 */ /* 0x000fe400000006ff */
[----:B------:R-:W-:Y:S01]  /*5f00*/  LOP3.LUT R148, R193, 0x30, R148, 0x78, !PT ;  /* 0x00000030c1947812 */ /* 0x000fe200078e7894 */
[----:B------:R-:W-:-:S03]  /*5f10*/  FADD R9, -R2, R9 ;  /* 0x0000000902097221 */ /* 0x000fc60000000100 */
[----:B------:R-:W-:Y:S01]  /*5f20*/  IADD3 R146, PT, PT, R149, R146, R148 ;  /* 0x0000009295927210 */ /* 0x000fe20007ffe094 */
[----:B------:R-:W-:Y:S01]  /*5f30*/  FADD R148, -R0, R10 ;  /* 0x0000000a00947221 */ /* 0x000fe20000000100 */
[----:B------:R-:W-:-:S03]  /*5f40*/  FMUL R9, R9, 1.4426950216293334961 ;  /* 0x3fb8aa3b09097820 */ /* 0x000fc60000400000 */
[----:B------:R-:W-:Y:S01]  /*5f50*/  FMUL R148, R148, 1.4426950216293334961 ;  /* 0x3fb8aa3b94947820 */ /* 0x000fe20000400000 */
[----:B------:R-:W-:Y:S08]  /*5f60*/  MUFU.EX2 R149, R9 ;  /* 0x0000000900957308 */ /* 0x000ff00000000800 */
[----:B------:R-:W1:Y:S01]  /*5f70*/  MUFU.EX2 R148, R148 ;  /* 0x0000009400947308 */ /* 0x000e620000000800 */
[----:B------:R-:W-:-:S04]  /*5f80*/  LOP3.LUT R10, R243, 0x1f, RZ, 0xc0, !PT ;  /* 0x0000001ff30a7812 */ /* 0x000fc800078ec0ff */
[----:B------:R-:W-:Y:S01]  /*5f90*/  LEA R10, R10, UR6, 0x6 ;  /* 0x000000060a0a7c11 */ /* 0x000fe2000f8e30ff */
[----:B-1----:R-:W-:Y:S01]  /*5fa0*/  FFMA2 R166, R166.F32x2.HI_LO, R148.F32x2.HI_LO, R190.F32x2.HI_LO ;  /* 0x00000094a6a67249 */ /* 0x002fe200000000be */
[----:B------:R-:W-:-:S04]  /*5fb0*/  LOP3.LUT R191, R243, 0x60, RZ, 0xc0, !PT ;  /* 0x00000060f3bf7812 */ /* 0x000fc800078ec0ff */
[----:B------:R-:W-:-:S04]  /*5fc0*/  SHF.R.U32.HI R191, RZ, 0x1, R191 ;  /* 0x00000001ffbf7819 */ /* 0x000fc800000116bf */
[----:B------:R-:W-:-:S05]  /*5fd0*/  LOP3.LUT R191, R193, R191, RZ, 0x3c, !PT ;  /* 0x000000bfc1bf7212 */ /* 0x000fca00078e3cff */
[----:B------:R-:W-:Y:S02]  /*5fe0*/  IMAD.IADD R191, R191, 0x1, R10 ;  /* 0x00000001bfbf7824 */ /* 0x000fe400078e020a */
[----:B------:R-:W-:Y:S04]  /*5ff0*/  LDS R10, [R11+0x8100] ;  /* 0x008100000b0a7984 */ /* 0x000fe80000000800 */
[----:B------:R-:W-:Y:S01]  /*6000*/  LDS R11, [R11+0x8180] ;  /* 0x008180000b0b7984 */ /* 0x000fe20000000800 */
[----:B------:R-:W-:Y:S01]  /*6010*/  LOP3.LUT R190, R243, 0xc0, RZ, 0xc0, !PT ;  /* 0x000000c0f3be7812 */ /* 0x000fe200078ec0ff */
[----:B------:R-:W-:-:S03]  /*6020*/  IMAD.SHL.U32 R41, R41, 0x2, RZ ;  /* 0x0000000229297824 */ /* 0x000fc600078e00ff */
[----:B------:R-:W-:Y:S02]  /*6030*/  SHF.R.U32.HI R190, RZ, 0x2, R190 ;  /* 0x00000002ffbe7819 */ /* 0x000fe400000116be */
[----:B------:R-:W-:Y:S02]  /*6040*/  F2FP.BF16.F32.PACK_AB R40, R43, R40 ;  /* 0x000000282b28723e */ /* 0x000fe400000010ff */
[----:B------:R-:W-:Y:S01]  /*6050*/  LOP3.LUT R190, R41, R190, RZ, 0x3c, !PT ;  /* 0x000000be29be7212 */ /* 0x000fe200078e3cff */
[----:B------:R-:W-:Y:S01]  /*6060*/  BAR.SYNC.DEFER_BLOCKING 0x0 ;  /* 0x0000000000007b1d */ /* 0x000fe20000010000 */
[----:B------:R-:W-:Y:S02]  /*6070*/  F2FP.BF16.F32.PACK_AB R41, R44, R42 ;  /* 0x0000002a2c29723e */ /* 0x000fe400000010ff */
[----:B------:R-:W-:Y:S02]  /*6080*/  F2FP.BF16.F32.PACK_AB R42, R46, R45 ;  /* 0x0000002d2e2a723e */ /* 0x000fe400000010ff */
[----:B------:R-:W-:-:S02]  /*6090*/  F2FP.BF16.F32.PACK_AB R43, R47, R48 ;  /* 0x000000302f2b723e */ /* 0x000fc400000010ff */
[----:B------:R-:W-:Y:S01]  /*60a0*/  SHF.L.U32 R9, R243, 0x6, RZ ;  /* 0x00000006f3097819 */ /* 0x000fe200000006ff */
        /* <DEDUP_REMOVED lines=11> */
[----:B--2---:R-:W-:Y:S04]  /*6160*/  STS.U16 [R190+UR6+0x9600], R61 ;  /* 0x0096003dbe007988 */ /* 0x004fe80008000406 */
[----:B------:R-:W-:Y:S04]  /*6170*/  STS.U16 [R190+UR6+0x9800], R60 ;  /* 0x0098003cbe007988 */ /* 0x000fe80008000406 */
[----:B------:R-:W-:Y:S04]  /*6180*/  STS.U16 [R190+UR6+0x9a00], R62 ;  /* 0x009a003ebe007988 */ /* 0x000fe80008000406 */
[----:B------:R-:W-:Y:S04]  /*6190*/  STS.U16 [R190+UR6+0x9c00], R64 ;  /* 0x009c0040be007988 */ /* 0x000fe80008000406 */
[----:B------:R-:W-:Y:S04]  /*61a0*/  STS.U16 [R190+UR6+0x9e00], R63 ;  /* 0x009e003fbe007988 */ /* 0x000fe80008000406 */
[----:B---3--:R-:W-:Y:S04]  /*61b0*/  STS.U16 [R190+UR6+0xa000], R65 ;  /* 0x00a00041be007988 */ /* 0x008fe80008000406 */
        /* <DEDUP_REMOVED lines=12> */
[----:B-----5:R-:W-:Y:S04]  /*6280*/  STS.U16 [R190+UR6+0xbe00], R187 ;  /* 0x00be00bbbe007988 */ /* 0x020fe80008000406 */
        /* <DEDUP_REMOVED lines=8> */
[----:B----4-:R-:W-:Y:S04]  /*6310*/  STS.U16 [R190+UR6+0xb000], R72 ;  /* 0x00b00048be007988 */ /* 0x010fe80008000406 */
        /* <DEDUP_REMOVED lines=25> */
[----:B------:R-:W-:Y:S01]  /*64b0*/  STSM.16.M88.4 [R191+0x10000], R40 ;  /* 0x01000028bf007844 */ /* 0x000fe20000000200 */
[----:B------:R-:W-:Y:S01]  /*64c0*/  BAR.SYNC.DEFER_BLOCKING 0x0 ;  /* 0x0000000000007b1d */ /* 0x000fe20000010000 */
[----:B------:R-:W-:-:S04]  /*64d0*/  LOP3.LUT R9, R193, 0x3c0, R9, 0xf8, !PT ;  /* 0x000003c0c1097812 */ /* 0x000fc800078ef809 */
[----:B------:R-:W-:-:S05]  /*64e0*/  LOP3.LUT R9, R9, 0x10, R243, 0x78, !PT ;  /* 0x0000001009097812 */ /* 0x000fca00078e78f3 */
[----:B------:R-:W-:Y:S04]  /*64f0*/  LDSM.16.M88.4 R72, [R9+UR6+0x10000] ;  /* 0x010000060948783b */ /* 0x000fe80008000200 */
[----:B------:R-:W1:Y:S04]  /*6500*/  LDSM.16.M88.4 R68, [R146+0x8000] ;  /* 0x008000009244783b */ /* 0x000e680000000200 */
[----:B------:R-:W2:Y:S04]  /*6510*/  LDSM.16.M88.4 R64, [R146+0x9000] ;  /* 0x009000009240783b */ /* 0x000ea80000000200 */
[----:B------:R-:W3:Y:S04]  /*6520*/  LDSM.16.M88.4 R60, [R146+0xa000] ;  /* 0x00a00000923c783b */ /* 0x000ee80000000200 */
[----:B------:R-:W4:Y:S04]  /*6530*/  LDSM.16.M88.4 R56, [R146+0xb000] ;  /* 0x00b000009238783b */ /* 0x000f280000000200 */
[----:B------:R-:W5:Y:S04]  /*6540*/  LDSM.16.M88.4 R52, [R146+0xc000] ;  /* 0x00c000009234783b */ /* 0x000f680000000200 */
[----:B------:R-:W1:Y:S04]  /*6550*/  LDSM.16.M88.4 R48, [R146+0xd000] ;  /* 0x00d000009230783b */ /* 0x000e680000000200 */
[----:B------:R-:W1:Y:S04]  /*6560*/  LDSM.16.M88.4 R44, [R146+0xe000] ;  /* 0x00e00000922c783b */ /* 0x000e680000000200 */
[----:B------:R-:W1:Y:S01]  /*6570*/  LDSM.16.M88.4 R40, [R146+0xf000] ;  /* 0x00f000009228783b */ /* 0x000e620000000200 */
[----:B0-----:R-:W-:Y:S01]  /*6580*/  FADD R151, -R3, R145 ;  /* 0x0000009103977221 */ /* 0x001fe20000000100 */
[----:B------:R-:W-:-:S02]  /*6590*/  FADD R150, -R4, R144 ;  /* 0x0000009004967221 */ /* 0x000fc40000000100 */
[----:B------:R0:W2:Y:S01]  /*65a0*/  LDSM.16.M88.4 R144, [R9+UR6+0x10400] ;  /* 0x010400060990783b */ /* 0x0000a20008000200 */
[C---:B------:R-:W-:Y:S01]  /*65b0*/  FMUL R136, R148.reuse, R136 ;  /* 0x0000008894887220 */ /* 0x040fe20000400000 */
        /* <DEDUP_REMOVED lines=18> */
[----:B------:R-:W-:Y:S01]  /*66e0*/  FMUL R123, R149, R123 ;  /* 0x0000007b957b7220 */ /* 0x000fe20000400000 */
[----:B------:R-:W-:Y:S01]  /*66f0*/  FMUL R151, R151, 1.4426950216293334961 ;  /* 0x3fb8aa3b97977820 */ /* 0x000fe20000400000 */
[C---:B------:R-:W-:Y:S01]  /*6700*/  FMUL R116, R148.reuse, R116 ;  /* 0x0000007494747220 */ /* 0x040fe20000400000 */
[----:B------:R-:W-:Y:S01]  /*6710*/  FMUL R117, R148, R117 ;  /* 0x0000007594757220 */ /* 0x000fe20000400000 */
[C---:B------:R-:W-:Y:S01]  /*6720*/  FMUL R118, R149.reuse, R118 ;  /* 0x0000007695767220 */ /* 0x040fe20000400000 */
[C---:B------:R-:W-:Y:S01]  /*6730*/  FMUL R119, R149.reuse, R119 ;  /* 0x0000007795777220 */ /* 0x040fe20000400000 */
[----:B------:R-:W-:Y:S01]  /*6740*/  FMUL R150, R150, 1.4426950216293334961 ;  /* 0x3fb8aa3b96967820 */ /* 0x000fe20000400000 */
[C---:B------:R-:W-:Y:S01]  /*6750*/  FMUL R112, R148.reuse, R112 ;  /* 0x0000007094707220 */ /* 0x040fe20000400000 */
[C---:B------:R-:W-:Y:S01]  /*6760*/  FMUL R113, R148.reuse, R113 ;  /* 0x0000007194717220 */ /* 0x040fe20000400000 */
[C---:B------:R-:W-:Y:S01]  /*6770*/  FMUL R114, R149.reuse, R114 ;  /* 0x0000007295727220 */ /* 0x040fe20000400000 */
[C---:B------:R-:W-:Y:S01]  /*6780*/  FMUL R115, R149.reuse, R115 ;  /* 0x0000007395737220 */ /* 0x040fe20000400000 */
[C---:B------:R-:W-:Y:S01]  /*6790*/  FMUL R108, R148.reuse, R108 ;  /* 0x0000006c946c7220 */ /* 0x040fe20000400000 */
[----:B------:R-:W-:Y:S01]  /*67a0*/  FMUL R109, R148, R109 ;  /* 0x0000006d946d7220 */ /* 0x000fe20000400000 */
[C---:B------:R-:W-:Y:S01]  /*67b0*/  FMUL R110, R149.reuse, R110 ;  /* 0x0000006e956e7220 */ /* 0x040fe20000400000 */
[----:B------:R-:W-:Y:S01]  /*67c0*/  FMUL R111, R149, R111 ;  /* 0x0000006f956f7220 */ /* 0x000fe20000400000 */
[----:B0-----:R-:W-:Y:S01]  /*67d0*/  LOP3.LUT R9, R9, 0x20, RZ, 0x3c, !PT ;  /* 0x0000002009097812 */ /* 0x001fe200078e3cff */
[----:B------:R-:W0:Y:S01]  /*67e0*/  MUFU.EX2 R170, R151 ;  /* 0x0000009700aa7308 */ /* 0x000e220000000800 */
[C---:B-1----:R-:W-:Y:S07]  /*67f0*/  HMMA.16816.F32.BF16 R136, R72.reuse, R68, R136 ;  /* 0x000000444888723c */ /* 0x042fee0000041888 */
[----:B------:R1:W0:Y:S01]  /*6800*/  MUFU.EX2 R171, R150 ;  /* 0x0000009600ab7308 */ /* 0x0002220000000800 */
[C---:B--2---:R-:W-:Y:S08]  /*6810*/  HMMA.16816.F32.BF16 R132, R72.reuse, R64, R132 ;  /* 0x000000404884723c */ /* 0x044ff00000041884 */
[C---:B---3--:R-:W-:Y:S01]  /*6820*/  HMMA.16816.F32.BF16 R128, R72.reuse, R60, R128 ;  /* 0x0000003c4880723c */ /* 0x048fe20000041880 */
[----:B-1----:R-:W1:Y:S07]  /*6830*/  LDSM.16.M88.4 R148, [R9+UR6+0x10000] ;  /* 0x010000060994783b */ /* 0x002e6e0008000200 */
[C---:B----4-:R-:W-:Y:S08]  /*6840*/  HMMA.16816.F32.BF16 R124, R72.reuse, R56, R124 ;  /* 0x00000038487c723c */ /* 0x050ff0000004187c */
[C---:B-----5:R-:W-:Y:S08]  /*6850*/  HMMA.16816.F32.BF16 R120, R72.reuse, R52, R120 ;  /* 0x000000344878723c */ /* 0x060ff00000041878 */
[C---:B------:R-:W-:Y:S08]  /*6860*/  HMMA.16816.F32.BF16 R116, R72.reuse, R48, R116 ;  /* 0x000000304874723c */ /* 0x040ff00000041874 */
[C---:B------:R-:W-:Y:S08]  /*6870*/  HMMA.16816.F32.BF16 R112, R72.reuse, R44, R112 ;  /* 0x0000002c4870723c */ /* 0x040ff00000041870 */
[----:B------:R-:W-:Y:S01]  /*6880*/  HMMA.16816.F32.BF16 R108, R72, R40, R108 ;  /* 0x00000028486c723c */ /* 0x000fe2000004186c */
[----:B------:R2:W3:Y:S01]  /*6890*/  LDSM.16.M88.4 R72, [R9+UR6+0x10400] ;  /* 0x010400060948783b */ /* 0x0004e20008000200 */
[C---:B0-----:R-:W-:Y:S01]  /*68a0*/  FMUL R104, R170.reuse, R104 ;  /* 0x00000068aa687220 */ /* 0x041fe20000400000 */
        /* <DEDUP_REMOVED lines=31> */
[C---:B------:R-:W-:Y:S01]  /*6aa0*/  HMMA.16816.F32.BF16 R104, R144.reuse, R68, R104 ;  /* 0x000000449068723c */ /* 0x040fe20000041868 */
[----:B--2---:R-:W0:Y:S07]  /*6ab0*/  LDC R9, c[0x0][0x3c4] ;  /* 0x0000f100ff097b82 */ /* 0x004e2e0000000800 */
[C---:B------:R-:W-:Y:S08]  /*6ac0*/  HMMA.16816.F32.BF16 R100, R144.reuse, R64, R100 ;  /* 0x000000409064723c */ /* 0x040ff00000041864 */
[C---:B------:R-:W-:Y:S08]  /*6ad0*/  HMMA.16816.F32.BF16 R96, R144.reuse, R60, R96 ;  /* 0x0000003c9060723c */ /* 0x040ff00000041860 */
[C---:B------:R-:W-:Y:S08]  /*6ae0*/  HMMA.16816.F32.BF16 R92, R144.reuse, R56, R92 ;  /* 0x00000038905c723c */ /* 0x040ff0000004185c */
[C---:B------:R-:W-:Y:S08]  /*6af0*/  HMMA.16816.F32.BF16 R88, R144.reuse, R52, R88 ;  /* 0x000000349058723c */ /* 0x040ff00000041858 */
[C---:B------:R-:W-:Y:S08]  /*6b00*/  HMMA.16816.F32.BF16 R84, R144.reuse, R48, R84 ;  /* 0x000000309054723c */ /* 0x040ff00000041854 */
[C---:B------:R-:W-:Y:S08]  /*6b10*/  HMMA.16816.F32.BF16 R80, R144.reuse, R44, R80 ;  /* 0x0000002c9050723c */ /* 0x040ff00000041850 */
[----:B------:R-:W-:Y:S01]  /*6b20*/  HMMA.16816.F32.BF16 R76, R144, R40, R76 ;  /* 0x00000028904c723c */ /* 0x000fe2000004184c */
[----:B------:R-:W2:Y:S01]  /*6b30*/  LDC R41, c[0x0][0x3d4] ;  /* 0x0000f500ff297b82 */ /* 0x000ea20000000800 */
[----:B------:R-:W-:-:S06]  /*6b40*/  UIADD3 UR4, UPT, UPT, UR4, 0x20, URZ ;  /* 0x0000002004047890 */ /* 0x000fcc000fffe0ff */
[----:B-1----:R-:W-:Y:S01]  /*6b50*/  HMMA.16816.F32.BF16 R136, R148, R70, R136 ;  /* 0x000000469488723c */ /* 0x002fe20000041888 */
[----:B------:R-:W-:-:S07]  /*6b60*/  UISETP.GE.AND UP0, UPT, UR4, UR12, UPT ;  /* 0x0000000c0400728c */ /* 0x000fce000bf06270 */
[C---:B------:R-:W-:Y:S08]  /*6b70*/  HMMA.16816.F32.BF16 R132, R148.reuse, R66, R132 ;  /* 0x000000429484723c */ /* 0x040ff00000041884 */
[C---:B------:R-:W-:Y:S08]  /*6b80*/  HMMA.16816.F32.BF16 R128, R148.reuse, R62, R128 ;  /* 0x0000003e9480723c */ /* 0x040ff00000041880 */
[C---:B------:R-:W-:Y:S08]  /*6b90*/  HMMA.16816.F32.BF16 R124, R148.reuse, R58, R124 ;  /* 0x0000003a947c723c */ /* 0x040ff0000004187c */
[C---:B------:R-:W-:Y:S08]  /*6ba0*/  HMMA.16816.F32.BF16 R120, R148.reuse, R54, R120 ;  /* 0x000000369478723c */ /* 0x040ff00000041878 */
[C---:B------:R-:W-:Y:S08]  /*6bb0*/  HMMA.16816.F32.BF16 R116, R148.reuse, R50, R116 ;  /* 0x000000329474723c */ /* 0x040ff00000041874 */
[C---:B------:R-:W-:Y:S08]  /*6bc0*/  HMMA.16816.F32.BF16 R112, R148.reuse, R46, R112 ;  /* 0x0000002e9470723c */ /* 0x040ff00000041870 */
[----:B------:R-:W-:Y:S08]  /*6bd0*/  HMMA.16816.F32.BF16 R108, R148, R42, R108 ;  /* 0x0000002a946c723c */ /* 0x000ff0000004186c */
[C---:B---3--:R-:W-:Y:S08]  /*6be0*/  HMMA.16816.F32.BF16 R104, R72.reuse, R70, R104 ;  /* 0x000000464868723c */ /* 0x048ff00000041868 */
[C---:B------:R-:W-:Y:S08]  /*6bf0*/  HMMA.16816.F32.BF16 R100, R72.reuse, R66, R100 ;  /* 0x000000424864723c */ /* 0x040ff00000041864 */
[C---:B------:R-:W-:Y:S08]  /*6c00*/  HMMA.16816.F32.BF16 R96, R72.reuse, R62, R96 ;  /* 0x0000003e4860723c */ /* 0x040ff00000041860 */
[C---:B------:R-:W-:Y:S08]  /*6c10*/  HMMA.16816.F32.BF16 R92, R72.reuse, R58, R92 ;  /* 0x0000003a485c723c */ /* 0x040ff0000004185c */
[C---:B------:R-:W-:Y:S08]  /*6c20*/  HMMA.16816.F32.BF16 R88, R72.reuse, R54, R88 ;  /* 0x000000364858723c */ /* 0x040ff00000041858 */
[C---:B------:R-:W-:Y:S08]  /*6c30*/  HMMA.16816.F32.BF16 R84, R72.reuse, R50, R84 ;  /* 0x000000324854723c */ /* 0x040ff00000041854 */
[C---:B------:R-:W-:Y:S08]  /*6c40*/  HMMA.16816.F32.BF16 R80, R72.reuse, R46, R80 ;  /* 0x0000002e4850723c */ /* 0x040ff00000041850 */
[----:B------:R-:W-:Y:S01]  /*6c50*/  HMMA.16816.F32.BF16 R76, R72, R42, R76 ;  /* 0x0000002a484c723c */ /* 0x000fe2000004184c */
[----:B------:R-:W-:-:S02]  /*6c60*/  FFMA2 R168, R168.F32x2.HI_LO, R170.F32x2.HI_LO, R10.F32x2.HI_LO ;  /* 0x000000aaa8a87249 */ /* 0x000fc4000000000a */
[----:B0-----:R-:W-:Y:S01]  /*6c70*/  IMAD R7, R9, 0x20, R7 ;  /* 0x0000002009077824 */ /* 0x001fe200078e0207 */
[----:B--2---:R-:W-:Y:S01]  /*6c80*/  LEA R8, R41, R8, 0x5 ;  /* 0x0000000829087211 */ /* 0x004fe200078e28ff */
[----:B------:R-:W-:Y:S01]  /*6c90*/  IMAD.MOV.U32 R9, RZ, RZ, R2 ;  /* 0x000000ffff097224 */ /* 0x000fe200078e0002 */
[----:B------:R-:W-:Y:S01]  /*6ca0*/  MOV R10, R0 ;  /* 0x00000000000a7202 */ /* 0x000fe20000000f00 */
[----:B------:R-:W-:Y:S01]  /*6cb0*/  IMAD.MOV.U32 R144, RZ, RZ, R4 ;  /* 0x000000ffff907224 */ /* 0x000fe200078e0004 */
[----:B------:R-:W-:Y:S01]  /*6cc0*/  MOV R145, R3 ;  /* 0x0000000300917202 */ /* 0x000fe20000000f00 */
[----:B------:R-:W-:Y:S11]  /*6cd0*/  BRA.U !UP0, `(.L_x_1) ;  /* 0xffffffc508947547 */ /* 0x000ff6000b83ffff */
.L_x_0:
[----:B------:R-:W0:Y:S01]  /*6ce0*/  S2R R49, SR_TID.X ;  /* 0x0000000000317919 */ /* 0x000e220000002100 */
[----:B------:R-:W1:Y:S01]  /*6cf0*/  LDC R28, c[0x0][0x3e8] ;  /* 0x0000fa00ff1c7b82 */ /* 0x000e620000000800 */
[C---:B------:R-:W-:Y:S01]  /*6d00*/  FSETP.GT.AND P1, PT, |R167|.reuse, 8.50705917302346158658e+37, PT ;  /* 0x7e800000a700780b */ /* 0x040fe20003f24200 */
[----:B------:R-:W-:Y:S01]  /*6d10*/  IMAD.MOV.U32 R143, RZ, RZ, R125 ;  /* 0x000000ffff8f7224 */ /* 0x000fe200078e007d */
[C---:B------:R-:W-:Y:S01]  /*6d20*/  FSETP.GEU.AND P4, PT, |R167|.reuse, 1.175494350822287508e-38, PT ;  /* 0x00800000a700780b */ /* 0x040fe20003f8e200 */
[----:B------:R-:W-:Y:S01]  /*6d30*/  IMAD.MOV.U32 R71, RZ, RZ, R139 ;  /* 0x000000ffff477224 */ /* 0x000fe200078e008b */
[----:B------:R-:W-:Y:S01]  /*6d40*/  FSETP.GEU.AND P2, PT, R167, 1.175494350822287508e-38, PT ;  /* 0x00800000a700780b */ /* 0x000fe20003f4e000 */
[----:B------:R-:W-:Y:S01]  /*6d50*/  IMAD.MOV.U32 R15, RZ, RZ, R131 ;  /* 0x000000ffff0f7224 */ /* 0x000fe200078e0083 */
[----:B------:R-:W-:Y:S01]  /*6d60*/  MOV R41, R135 ;  /* 0x0000008700297202 */ /* 0x000fe20000000f00 */
[----:B------:R-:W-:Y:S01]  /*6d70*/  IMAD.MOV.U32 R17, RZ, RZ, R119 ;  /* 0x000000ffff117224 */ /* 0x000fe200078e0077 */
[----:B------:R-:W-:Y:S01]  /*6d80*/  MOV R13, R123 ;  /* 0x0000007b000d7202 */ /* 0x000fe20000000f00 */
[----:B------:R-:W-:Y:S01]  /*6d90*/  IMAD.MOV.U32 R11, RZ, RZ, R111 ;  /* 0x000000ffff0b7224 */ /* 0x000fe200078e006f */
[----:B------:R-:W-:Y:S01]  /*6da0*/  MOV R125, R115 ;  /* 0x00000073007d7202 */ /* 0x000fe20000000f00 */
[C---:B------:R-:W-:Y:S01]  /*6db0*/  FMUL R30, R166.reuse, 8388608 ;  /* 0x4b000000a61e7820 */ /* 0x040fe20000400000 */
[----:B------:R-:W-:Y:S01]  /*6dc0*/  FSETP.GT.AND P3, PT, |R166|, 8.50705917302346158658e+37, PT ;  /* 0x7e800000a600780b */ /* 0x000fe20003f64200 */
[----:B------:R-:W-:Y:S01]  /*6dd0*/  @P1 FMUL R11, R11, 0.25 ;  /* 0x3e8000000b0b1820 */ /* 0x000fe20000400000 */
        /* <DEDUP_REMOVED lines=15> */
[----:B------:R-:W-:Y:S01]  /*6ed0*/  FSETP.GEU.AND P5, PT, |R166|, 1.175494350822287508e-38, PT ;  /* 0x00800000a600780b */ /* 0x000fe20003fae200 */
[C---:B0-----:R-:W-:Y:S01]  /*6ee0*/  IMAD.SHL.U32 R6, R49.reuse, 0x10, RZ ;  /* 0x0000001031067824 */ /* 0x041fe200078e00ff */
[C---:B------:R-:W-:Y:S01]  /*6ef0*/  SHF.L.U32 R5, R49.reuse, 0xc, RZ ;  /* 0x0000000c31057819 */ /* 0x040fe200000006ff */
[C---:B------:R-:W-:Y:S01]  /*6f00*/  IMAD.SHL.U32 R48, R49.reuse, 0x4, RZ ;  /* 0x0000000431307824 */ /* 0x040fe200078e00ff */
[----:B------:R-:W-:Y:S01]  /*6f10*/  LOP3.LUT R7, R49, 0xc0, RZ, 0xc0, !PT ;  /* 0x000000c031077812 */ /* 0x000fe200078ec0ff */
[----:B------:R-:W-:Y:S01]  /*6f20*/  @!P4 FMUL R11, R11, 16777216 ;  /* 0x4b8000000b0bc820 */ /* 0x000fe20000400000 */
[----:B------:R-:W-:Y:S01]  /*6f30*/  LOP3.LUT R5, R5, 0x6000, RZ, 0xc0, !PT ;  /* 0x0000600005057812 */ /* 0x000fe200078ec0ff */
[----:B------:R-:W-:Y:S01]  /*6f40*/  @!P4 FMUL R110, R110, 16777216 ;  /* 0x4b8000006e6ec820 */ /* 0x000fe20000400000 */
[----:B------:R-:W-:Y:S01]  /*6f50*/  SHF.R.U32.HI R7, RZ, 0x1, R7 ;  /* 0x00000001ff077819 */ /* 0x000fe20000011607 */
[----:B------:R-:W-:Y:S01]  /*6f60*/  @!P4 FMUL R125, R125, 16777216 ;  /* 0x4b8000007d7dc820 */ /* 0x000fe20000400000 */
[----:B------:R-:W-:Y:S01]  /*6f70*/  LOP3.LUT R8, R5, 0x3f0, R6, 0xf8, !PT ;  /* 0x000003f005087812 */ /* 0x000fe200078ef806 */
[----:B------:R-:W-:Y:S01]  /*6f80*/  @!P4 FMUL R114, R114, 16777216 ;  /* 0x4b8000007272c820 */ /* 0x000fe20000400000 */
[----:B------:R-:W-:Y:S01]  /*6f90*/  SHF.R.U32.HI R9, RZ, 0x5, R49 ;  /* 0x00000005ff097819 */ /* 0x000fe20000011631 */
[----:B------:R-:W-:Y:S01]  /*6fa0*/  @!P4 FMUL R17, R17, 16777216 ;  /* 0x4b8000001111c820 */ /* 0x000fe20000400000 */
[----:B------:R-:W-:Y:S01]  /*6fb0*/  LOP3.LUT R5, R8, R7, RZ, 0x3c, !PT ;  /* 0x0000000708057212 */ /* 0x000fe200078e3cff */
[----:B------:R-:W-:Y:S01]  /*6fc0*/  @!P4 FMUL R118, R118, 16777216 ;  /* 0x4b8000007676c820 */ /* 0x000fe20000400000 */
[----:B------:R-:W-:Y:S01]  /*6fd0*/  SGXT.U32 R7, R9, 0x3 ;  /* 0x000000030907781a */ /* 0x000fe20000000000 */
[----:B------:R-:W-:Y:S01]  /*6fe0*/  IMAD.SHL.U32 R9, R49, 0x20, RZ ;  /* 0x0000002031097824 */ /* 0x000fe200078e00ff */
[----:B------:R-:W-:Y:S01]  /*6ff0*/  LOP3.LUT R6, R6, 0x70, RZ, 0xc0, !PT ;  /* 0x0000007006067812 */ /* 0x000fe200078ec0ff */
[----:B------:R-:W-:Y:S01]  /*7000*/  @!P4 FMUL R13, R13, 16777216 ;  /* 0x4b8000000d0dc820 */ /* 0x000fe20000400000 */
[----:B------:R-:W-:Y:S01]  /*7010*/  LOP3.LUT R10, R49, 0xff, RZ, 0xc0, !PT ;  /* 0x000000ff310a7812 */ /* 0x000fe200078ec0ff */
[----:B-1----:R-:W-:Y:S01]  /*7020*/  IMAD R7, R7, R28, RZ ;  /* 0x0000001c07077224 */ /* 0x002fe200078e02ff */
[----:B------:R-:W-:Y:S01]  /*7030*/  LOP3.LUT R49, R49, 0x18, RZ, 0xc0, !PT ;  /* 0x0000001831317812 */ /* 0x000fe200078ec0ff */
[----:B------:R-:W-:-:S02]  /*7040*/  VIADD R6, R6, UR6 ;  /* 0x0000000606067c36 */ /* 0x000fc40008000000 */
[----:B------:R-:W-:Y:S01]  /*7050*/  @!P4 FMUL R122, R122, 16777216 ;  /* 0x4b8000007a7ac820 */ /* 0x000fe20000400000 */
[----:B------:R-:W-:Y:S01]  /*7060*/  @!P4 FMUL R127, R127, 16777216 ;  /* 0x4b8000007f7fc820 */ /* 0x000fe20000400000 */
[----:B------:R-:W-:Y:S01]  /*7070*/  LEA R29, R28, R7, 0x3 ;  /* 0x000000071c1d7211 */ /* 0x000fe200078e18ff */
[----:B------:R-:W-:Y:S01]  /*7080*/  @!P4 FMUL R126, R126, 16777216 ;  /* 0x4b8000007e7ec820 */ /* 0x000fe20000400000 */
[----:B------:R-:W-:Y:S01]  /*7090*/  LEA R38, R49, UR6, 0xa ;  /* 0x0000000631267c11 */ /* 0x000fe2000f8e50ff */
[----:B------:R-:W-:Y:S01]  /*70a0*/  @!P4 FMUL R15, R15, 16777216 ;  /* 0x4b8000000f0fc820 */ /* 0x000fe20000400000 */
[----:B------:R-:W-:Y:S01]  /*70b0*/  LEA.HI R49, R49, R6, RZ, 0x1f ;  /* 0x0000000631317211 */ /* 0x000fe200078ff8ff */
[----:B------:R-:W-:Y:S02]  /*70c0*/  IMAD R31, R28, 0x8, R29 ;  /* 0x000000081c1f7824 */ /* 0x000fe400078e021d */
[----:B------:R-:W-:Y:S01]  /*70d0*/  FMUL R6, R167, 8388608 ;  /* 0x4b000000a7067820 */ /* 0x000fe20000400000 */
[----:B------:R-:W-:Y:S01]  /*70e0*/  @!P4 FMUL R130, R130, 16777216 ;  /* 0x4b8000008282c820 */ /* 0x000fe20000400000 */
[----:B------:R-:W-:Y:S01]  /*70f0*/  @!P4 FMUL R41, R41, 16777216 ;  /* 0x4b8000002929c820 */ /* 0x000fe20000400000 */
[----:B------:R-:W-:Y:S01]  /*7100*/  @!P4 FMUL R134, R134, 16777216 ;  /* 0x4b8000008686c820 */ /* 0x000fe20000400000 */
[----:B------:R-:W-:Y:S01]  /*7110*/  LEA R33, R28, R31, 0x3 ;  /* 0x0000001f1c217211 */ /* 0x000fe200078e18ff */
[----:B------:R-:W-:Y:S01]  /*7120*/  @!P4 FMUL R71, R71, 16777216 ;  /* 0x4b8000004747c820 */ /* 0x000fe20000400000 */
[----:B------:R-:W-:Y:S01]  /*7130*/  FSEL R6, R6, R167, !P2 ;  /* 0x000000a706067208 */ /* 0x000fe20005000000 */
[----:B------:R-:W-:Y:S01]  /*7140*/  @P1 FMUL R167, R167, 0.25 ;  /* 0x3e800000a7a71820 */ /* 0x000fe20000400000 */
[----:B------:R-:W-:Y:S01]  /*7150*/  LEA R35, R28, R33, 0x3 ;  /* 0x000000211c237211 */ /* 0x000fe200078e18ff */
[----:B------:R-:W-:Y:S01]  /*7160*/  @!P4 FMUL R138, R138, 16777216 ;  /* 0x4b8000008a8ac820 */ /* 0x000fe20000400000 */
[----:B------:R-:W-:Y:S01]  /*7170*/  MOV R149, R137 ;  /* 0x0000008900957202 */ /* 0x000fe20000000f00 */
[----:B------:R-:W-:Y:S01]  /*7180*/  @!P4 FMUL R167, R167, 16777216 ;  /* 0x4b800000a7a7c820 */ /* 0x000fe20000400000 */
[----:B------:R-:W-:Y:S01]  /*7190*/  MOV R145, R129 ;  /* 0x0000008100917202 */ /* 0x000fe20000000f00 */
[C---:B------:R-:W-:Y:S01]  /*71a0*/  IMAD R37, R28.reuse, 0x8, R35 ;  /* 0x000000081c257824 */ /* 0x040fe200078e0223 */
[----:B------:R-:W-:Y:S01]  /*71b0*/  MOV R131, R117 ;  /* 0x0000007500837202 */ /* 0x000fe20000000f00 */
[----:B------:R-:W-:Y:S01]  /*71c0*/  IMAD.MOV.U32 R147, RZ, RZ, R133 ;  /* 0x000000ffff937224 */ /* 0x000fe200078e0085 */
[----:B------:R-:W-:Y:S01]  /*71d0*/  MOV R23, R109 ;  /* 0x0000006d00177202 */ /* 0x000fe20000000f00 */
[----:B------:R-:W-:Y:S01]  /*71e0*/  IMAD.MOV.U32 R141, RZ, RZ, R121 ;  /* 0x000000ffff8d7224 */ /* 0x000fe200078e0079 */
[----:B------:R-:W-:Y:S01]  /*71f0*/  LEA R39, R28, R37, 0x3 ;  /* 0x000000251c277211 */ /* 0x000fe200078e18ff */
[----:B------:R-:W-:Y:S01]  /*7200*/  IMAD.MOV.U32 R21, RZ, RZ, R113 ;  /* 0x000000ffff157224 */ /* 0x000fe200078e0071 */
[----:B------:R-:W-:Y:S01]  /*7210*/  FSETP.GEU.AND P4, PT, R166, 1.175494350822287508e-38, PT ;  /* 0x00800000a600780b */ /* 0x000fe20003f8e000 */
[----:B------:R-:W0:Y:S01]  /*7220*/  MUFU.RCP R8, R167 ;  /* 0x000000a700087308 */ /* 0x000e220000001000 */
[----:B------:R-:W-:Y:S01]  /*7230*/  FSETP.GT.AND P1, PT, |R169|, 8.50705917302346158658e+37, PT ;  /* 0x7e800000a900780b */ /* 0x000fe20003f24200 */
[----:B------:R-:W-:Y:S01]  /*7240*/  IMAD R51, R28, 0x8, R39 ;  /* 0x000000081c337824 */ /* 0x000fe200078e0227 */
[----:B------:R-:W-:Y:S01]  /*7250*/  FSEL R30, R30, R166, !P4 ;  /* 0x000000a61e1e7208 */ /* 0x000fe20006000000 */
[----:B------:R-:W-:Y:S01]  /*7260*/  @P3 FMUL R23, R23, 0.25 ;  /* 0x3e80000017173820 */ /* 0x000fe20000400000 */
[----:B------:R-:W-:Y:S01]  /*7270*/  @P3 FMUL R108, R108, 0.25 ;  /* 0x3e8000006c6c3820 */ /* 0x000fe20000400000 */
[----:B------:R-:W-:Y:S01]  /*7280*/  @P3 FMUL R21, R21, 0.25 ;  /* 0x3e80000015153820 */ /* 0x000fe20000400000 */
[----:B------:R-:W-:Y:S01]  /*7290*/  LEA R53, R28, R51, 0x3 ;  /* 0x000000331c357211 */ /* 0x000fe200078e18ff */
[----:B------:R-:W-:Y:S01]  /*72a0*/  @P3 FMUL R112, R112, 0.25 ;  /* 0x3e80000070703820 */ /* 0x000fe20000400000 */
[----:B------:R-:W-:Y:S01]  /*72b0*/  @P3 FMUL R131, R131, 0.25 ;  /* 0x3e80000083833820 */ /* 0x000fe20000400000 */
[----:B------:R-:W-:Y:S01]  /*72c0*/  @P3 FMUL R116, R116, 0.25 ;  /* 0x3e80000074743820 */ /* 0x000fe20000400000 */
[----:B------:R-:W-:Y:S01]  /*72d0*/  @P3 FMUL R141, R141, 0.25 ;  /* 0x3e8000008d8d3820 */ /* 0x000fe20000400000 */
[----:B------:R-:W-:-:S02]  /*72e0*/  IMAD R55, R28, 0x8, R53 ;  /* 0x000000081c377824 */ /* 0x000fc400078e0235 */
[----:B------:R-:W-:Y:S01]  /*72f0*/  @P3 FMUL R120, R120, 0.25 ;  /* 0x3e80000078783820 */ /* 0x000fe20000400000 */
        /* <DEDUP_REMOVED lines=8> */
[----:B------:R-:W-:Y:S02]  /*7380*/  IMAD R59, R28, 0x8, R57 ;  /* 0x000000081c3b7824 */ /* 0x000fe400078e0239 */
[----:B------:R-:W-:Y:S01]  /*7390*/  @P3 FMUL R136, R136, 0.25 ;  /* 0x3e80000088883820 */ /* 0x000fe20000400000 */
[----:B------:R-:W-:Y:S01]  /*73a0*/  @P3 FMUL R166, R166, 0.25 ;  /* 0x3e800000a6a63820 */ /* 0x000fe20000400000 */
[----:B------:R-:W-:Y:S01]  /*73b0*/  FSEL R32, RZ, -23, P4 ;  /* 0xc1b80000ff207808 */ /* 0x000fe20002000000 */
[----:B------:R-:W-:-:S02]  /*73c0*/  IMAD R61, R28, 0x8, R59 ;  /* 0x000000081c3d7824 */ /* 0x000fc400078e023b */
[----:B------:R-:W-:Y:S01]  /*73d0*/  @!P5 FMUL R23, R23, 16777216 ;  /* 0x4b8000001717d820 */ /* 0x000fe20000400000 */
[----:B------:R-:W-:Y:S01]  /*73e0*/  @!P5 FMUL R108, R108, 16777216 ;  /* 0x4b8000006c6cd820 */ /* 0x000fe20000400000 */
[----:B------:R-:W-:Y:S01]  /*73f0*/  @!P5 FMUL R21, R21, 16777216 ;  /* 0x4b8000001515d820 */ /* 0x000fe20000400000 */
[----:B------:R-:W-:Y:S01]  /*7400*/  @!P5 FMUL R166, R166, 16777216 ;  /* 0x4b800000a6a6d820 */ /* 0x000fe20000400000 */
[----:B------:R-:W-:Y:S01]  /*7410*/  LEA R63, R28, R61, 0x3 ;  /* 0x0000003d1c3f7211 */ /* 0x000fe200078e18ff */
[----:B------:R-:W-:Y:S01]  /*7420*/  @!P5 FMUL R112, R112, 16777216 ;  /* 0x4b8000007070d820 */ /* 0x000fe20000400000 */
        /* <DEDUP_REMOVED lines=12> */
[----:B------:R-:W-:Y:S01]  /*74f0*/  FMUL R50, R169, 8388608 ;  /* 0x4b000000a9327820 */ /* 0x000fe20000400000 */
[----:B------:R-:W-:Y:S01]  /*7500*/  MOV R123, R107 ;  /* 0x0000006b007b7202 */ /* 0x000fe20000000f00 */
[----:B------:R-:W-:Y:S01]  /*7510*/  IMAD.MOV.U32 R109, RZ, RZ, R89 ;  /* 0x000000ffff6d7224 */ /* 0x000fe200078e0059 */
        /* <DEDUP_REMOVED lines=9> */
[----:B------:R-:W-:Y:S01]  /*75b0*/  @P1 FMUL R79, R79, 0.25 ;  /* 0x3e8000004f4f1820 */ /* 0x000fe20000400000 */
[----:B------:R-:W-:Y:S01]  /*75c0*/  MOV R19, R78 ;  /* 0x0000004e00137202 */ /* 0x000fe20000000f00 */
[----:B------:R-:W-:Y:S01]  /*75d0*/  @P1 FMUL R89, R89, 0.25 ;  /* 0x3e80000059591820 */ /* 0x000fe20000400000 */
[----:B------:R-:W-:Y:S01]  /*75e0*/  FSETP.GEU.AND P4, PT, R169, 1.175494350822287508e-38, PT ;  /* 0x00800000a900780b */ /* 0x000fe20003f8e000 */
[----:B------:R-:W-:Y:S01]  /*75f0*/  @P1 FMUL R47, R47, 0.25 ;  /* 0x3e8000002f2f1820 */ /* 0x000fe20000400000 */
[----:B------:R-:W-:Y:S01]  /*7600*/  FSETP.GEU.AND P5, PT, |R169|, 1.175494350822287508e-38, PT ;  /* 0x00800000a900780b */ /* 0x000fe20003fae200 */
[----:B------:R-:W-:Y:S01]  /*7610*/  @P1 FMUL R19, R19, 0.25 ;  /* 0x3e80000013131820 */ /* 0x000fe20000400000 */
[----:B------:R-:W-:Y:S01]  /*7620*/  FSEL R34, RZ, -23, P2 ;  /* 0xc1b80000ff227808 */ /* 0x000fe20001000000 */
[----:B------:R-:W-:Y:S01]  /*7630*/  @P1 FMUL R43, R43, 0.25 ;  /* 0x3e8000002b2b1820 */ /* 0x000fe20000400000 */
[----:B------:R-:W-:Y:S01]  /*7640*/  FSETP.GT.AND P2, PT, |R168|, 8.50705917302346158658e+37, PT ;  /* 0x7e800000a800780b */ /* 0x000fe20003f44200 */
[----:B------:R-:W-:Y:S01]  /*7650*/  @P1 FMUL R45, R45, 0.25 ;  /* 0x3e8000002d2d1820 */ /* 0x000fe20000400000 */
[----:B------:R-:W-:Y:S01]  /*7660*/  LEA R69, R28, R63, 0x3 ;  /* 0x0000003f1c457211 */ /* 0x000fe200078e18ff */
[----:B------:R-:W-:Y:S01]  /*7670*/  @P1 FMUL R95, R95, 0.25 ;  /* 0x3e8000005f5f1820 */ /* 0x000fe20000400000 */
[----:B------:R-:W-:Y:S01]  /*7680*/  FSEL R50, R50, R169, !P4 ;  /* 0x000000a932327208 */ /* 0x000fe20006000000 */
        /* <DEDUP_REMOVED lines=11> */
[----:B------:R-:W-:Y:S01]  /*7740*/  IMAD.MOV.U32 R107, RZ, RZ, R84 ;  /* 0x000000ffff6b7224 */ /* 0x000fe200078e0054 */
[----:B------:R-:W-:Y:S01]  /*7750*/  LEA R75, R28, R69, 0x3 ;  /* 0x000000451c4b7211 */ /* 0x000fe200078e18ff */
[----:B------:R-:W-:-:S02]  /*7760*/  IMAD.MOV.U32 R103, RZ, RZ, R80 ;  /* 0x000000ffff677224 */ /* 0x000fc400078e0050 */
[----:B0-----:R-:W-:Y:S01]  /*7770*/  FMUL R82, R8, R127 ;  /* 0x0000007f08527220 */ /* 0x001fe20000400000 */
[----:B------:R-:W-:Y:S01]  /*7780*/  FMUL R36, R168, 8388608 ;  /* 0x4b000000a8247820 */ /* 0x000fe20000400000 */
[----:B------:R-:W-:Y:S01]  /*7790*/  LOP3.LUT R48, R48, 0x70, RZ, 0xc0, !PT ;  /* 0x0000007030307812 */ /* 0x000fe200078ec0ff */
        /* <DEDUP_REMOVED lines=15> */
[----:B------:R-:W-:Y:S01]  /*7890*/  FSETP.GEU.AND P3, PT, R168, 1.175494350822287508e-38, PT ;  /* 0x00800000a800780b */ /* 0x000fe20003f6e000 */
[----:B------:R-:W-:Y:S01]  /*78a0*/  IMAD R67, R28, 0x8, R75 ;  /* 0x000000081c437824 */ /* 0x000fe200078e024b */
[----:B------:R-:W-:Y:S01]  /*78b0*/  IADD3 R8, PT, PT, R30, -0x3f3504f3, RZ ;  /* 0xc0cafb0d1e087810 */ /* 0x000fe20007ffe0ff */
[----:B------:R-:W-:Y:S01]  /*78c0*/  @!P5 FMUL R169, R169, 16777216 ;  /* 0x4b800000a9a9d820 */ /* 0x000fe20000400000 */
[----:B------:R-:W-:Y:S01]  /*78d0*/  LOP3.LUT R9, R48, 0x1c60, R9, 0x78, !PT ;  /* 0x00001c6030097812 */ /* 0x000fe200078e7809 */
[----:B------:R-:W-:Y:S01]  /*78e0*/  IMAD R73, R28, 0x8, R67 ;  /* 0x000000081c497824 */ /* 0x000fe200078e0243 */
[----:B------:R-:W-:Y:S01]  /*78f0*/  FSEL R36, R36, R168, !P3 ;  /* 0x000000a824247208 */ /* 0x000fe20005800000 */
[----:B------:R-:W-:Y:S01]  /*7900*/  @P2 FMUL R168, R168, 0.25 ;  /* 0x3e800000a8a82820 */ /* 0x000fe20000400000 */
[----:B------:R-:W-:Y:S01]  /*7910*/  LOP3.LUT R15, R8, 0xff800000, RZ, 0xc0, !PT ;  /* 0xff800000080f7812 */ /* 0x000fe200078ec0ff */
[----:B------:R-:W-:Y:S01]  /*7920*/  IMAD.MOV.U32 R139, RZ, RZ, R105 ;  /* 0x000000ffff8b7224 */ /* 0x000fe200078e0069 */
[----:B------:R-:W0:Y:S01]  /*7930*/  MUFU.RCP R8, R169 ;  /* 0x000000a900087308 */ /* 0x000e220000001000 */
[----:B------:R-:W-:Y:S01]  /*7940*/  IADD3 R38, PT, PT, R9, R38, RZ ;  /* 0x0000002609267210 */ /* 0x000fe20007ffe0ff */
[----:B------:R-:W-:-:S02]  /*7950*/  VIADD R9, R6, 0xc0cafb0d ;  /* 0xc0cafb0d06097836 */ /* 0x000fc40000000000 */
[----:B------:R-:W-:Y:S01]  /*7960*/  @!P1 FMUL R168, R168, 16777216 ;  /* 0x4b800000a8a89820 */ /* 0x000fe20000400000 */
[----:B------:R-:W-:Y:S01]  /*7970*/  LEA R65, R28, R73, 0x3 ;  /* 0x000000491c417211 */ /* 0x000fe200078e18ff */
[----:B------:R-:W-:Y:S01]  /*7980*/  @!P5 FMUL R43, R43, 16777216 ;  /* 0x4b8000002b2bd820 */ /* 0x000fe20000400000 */
[----:B------:R-:W-:Y:S01]  /*7990*/  ISETP.GE.U32.AND P0, PT, R10, 0x20, PT ;  /* 0x000000200a00780c */ /* 0x000fe20003f06070 */
[----:B------:R-:W-:Y:S01]  /*79a0*/  @!P5 FMUL R79, R79, 16777216 ;  /* 0x4b8000004f4fd820 */ /* 0x000fe20000400000 */
[----:B------:R-:W1:Y:S01]  /*79b0*/  MUFU.RCP R10, R166 ;  /* 0x000000a6000a7308 */ /* 0x000e620000001000 */
[----:B------:R-:W-:Y:S01]  /*79c0*/  LOP3.LUT R41, R9, 0xff800000, RZ, 0xc0, !PT ;  /* 0xff80000009297812 */ /* 0x000fe200078ec0ff */
[C---:B------:R-:W-:Y:S01]  /*79d0*/  IMAD R71, R28.reuse, 0x8, R65 ;  /* 0x000000081c477824 */ /* 0x040fe200078e0241 */
[----:B------:R-:W-:Y:S01]  /*79e0*/  I2FP.F32.S32 R9, R15 ;  /* 0x0000000f00097245 */ /* 0x000fe20000201400 */
[----:B------:R-:W-:Y:S01]  /*79f0*/  @!P5 FMUL R115, R115, 16777216 ;  /* 0x4b8000007373d820 */ /* 0x000fe20000400000 */
[----:B------:R-:W-:Y:S01]  /*7a00*/  MOV R105, R85 ;  /* 0x0000005500697202 */ /* 0x000fe20000000f00 */
[----:B------:R-:W-:Y:S01]  /*7a10*/  IMAD.MOV.U32 R85, RZ, RZ, R77 ;  /* 0x000000ffff557224 */ /* 0x000fe200078e004d */
[----:B------:R-:W-:Y:S01]  /*7a20*/  LEA R77, R28, R71, 0x3 ;  /* 0x000000471c4d7211 */ /* 0x000fe200078e18ff */
[----:B------:R-:W2:Y:S01]  /*7a30*/  MUFU.RCP R12, R168 ;  /* 0x000000a8000c7308 */ /* 0x000ea20000001000 */
[----:B------:R-:W-:Y:S01]  /*7a40*/  FFMA.FTZ R32, R9, 1.1920928955078125e-07, R32 ;  /* 0x3400000009207823 */ /* 0x000fe20000010020 */
[----:B------:R-:W-:Y:S01]  /*7a50*/  IADD3 R9, PT, PT, R36, -0x3f3504f3, RZ ;  /* 0xc0cafb0d24097810 */ /* 0x000fe20007ffe0ff */
[----:B------:R-:W-:Y:S01]  /*7a60*/  @!P5 FMUL R121, R121, 16777216 ;  /* 0x4b8000007979d820 */ /* 0x000fe20000400000 */
[----:B------:R-:W-:Y:S01]  /*7a70*/  @P2 FMUL R85, R85, 0.25 ;  /* 0x3e80000055552820 */ /* 0x000fe20000400000 */
        /* <DEDUP_REMOVED lines=12> */
[C---:B0-----:R-:W-:Y:S01]  /*7b40*/  FMUL R54, R8.reuse, R43 ;  /* 0x0000002b08367220 */ /* 0x041fe20000400000 */
[C---:B------:R-:W-:Y:S01]  /*7b50*/  FMUL R42, R8.reuse, R79 ;  /* 0x0000004f082a7220 */ /* 0x040fe20000400000 */
[----:B------:R-:W-:Y:S01]  /*7b60*/  LOP3.LUT R43, R9, 0xff800000, RZ, 0xc0, !PT ;  /* 0xff800000092b7812 */ /* 0x000fe200078ec0ff */
[C---:B------:R-:W-:Y:S01]  /*7b70*/  FMUL R60, R8.reuse, R115 ;  /* 0x00000073083c7220 */ /* 0x040fe20000400000 */
[----:B------:R-:W-:Y:S01]  /*7b80*/  FMUL R68, R8, R121 ;  /* 0x0000007908447220 */ /* 0x000fe20000400000 */
[----:B------:R-:W-:-:S02]  /*7b90*/  IMAD R79, R28, 0x8, R77 ;  /* 0x000000081c4f7824 */ /* 0x000fc400078e024d */
[----:B------:R-:W-:Y:S01]  /*7ba0*/  @!P1 FMUL R85, R85, 16777216 ;  /* 0x4b80000055559820 */ /* 0x000fe20000400000 */
[----:B------:R-:W-:Y:S01]  /*7bb0*/  I2FP.F32.S32 R11, R41 ;  /* 0x00000029000b7245 */ /* 0x000fe20000201400 */
[C---:B------:R-:W-:Y:S01]  /*7bc0*/  FMUL R115, R8.reuse, R119 ;  /* 0x0000007708737220 */ /* 0x040fe20000400000 */
[C---:B------:R-:W-:Y:S01]  /*7bd0*/  FMUL R121, R8.reuse, R123 ;  /* 0x0000007b08797220 */ /* 0x040fe20000400000 */
[----:B------:R-:W-:Y:S01]  /*7be0*/  MOV R137, R101 ;  /* 0x0000006500897202 */ /* 0x000fe20000000f00 */
        /* <DEDUP_REMOVED lines=10> */
[----:B------:R-:W-:Y:S01]  /*7c90*/  MOV R133, R92 ;  /* 0x0000005c00857202 */ /* 0x000fe20000000f00 */
[C---:B-1----:R-:W-:Y:S01]  /*7ca0*/  FMUL R92, R10.reuse, R136 ;  /* 0x000000880a5c7220 */ /* 0x042fe20000400000 */
[----:B------:R-:W-:Y:S01]  /*7cb0*/  MOV R101, R81 ;  /* 0x0000005100657202 */ /* 0x000fe20000000f00 */
[----:B------:R-:W-:Y:S01]  /*7cc0*/  FMUL R81, R10, R132 ;  /* 0x000000840a517220 */ /* 0x000fe20000400000 */
[----:B------:R-:W-:Y:S01]  /*7cd0*/  FSEL R8, RZ, -23, P3 ;  /* 0xc1b80000ff087808 */ /* 0x000fe20001800000 */
[----:B--2---:R-:W-:Y:S01]  /*7ce0*/  FMUL R46, R12, R85 ;  /* 0x000000550c2e7220 */ /* 0x004fe20000400000 */
[----:B------:R-:W-:Y:S01]  /*7cf0*/  I2FP.F32.S32 R9, R43 ;  /* 0x0000002b00097245 */ /* 0x000fe20000201400 */
[----:B------:R-:W-:Y:S01]  /*7d00*/  FFMA.FTZ R34, R11, 1.1920928955078125e-07, R34 ;  /* 0x340000000b227823 */ /* 0x000fe20000010022 */
[----:B------:R-:W-:Y:S01]  /*7d10*/  LEA R85, R28, R79, 0x3 ;  /* 0x0000004f1c557211 */ /* 0x000fe200078e18ff */
[----:B------:R-:W-:Y:S01]  /*7d20*/  FMUL R78, R10, R116 ;  /* 0x000000740a4e7220 */ /* 0x000fe20000400000 */
[----:B------:R-:W-:Y:S01]  /*7d30*/  VIADD R11, R50, 0xc0cafb0d ;  /* 0xc0cafb0d320b7836 */ /* 0x000fe20000000000 */
[----:B------:R-:W-:Y:S01]  /*7d40*/  MOV R111, R88 ;  /* 0x00000058006f7202 */ /* 0x000fe20000000f00 */
[----:B------:R-:W-:-:S02]  /*7d50*/  IMAD.MOV.U32 R117, RZ, RZ, R93 ;  /* 0x000000ffff757224 */ /* 0x000fc400078e005d */
[----:B------:R-:W-:Y:S01]  /*7d60*/  FFMA.FTZ R116, R9, 1.1920928955078125e-07, R8 ;  /* 0x3400000009747823 */ /* 0x000fe20000010008 */
[C---:B------:R-:W-:Y:S01]  /*7d70*/  FMUL R83, R10.reuse, R124 ;  /* 0x0000007c0a537220 */ /* 0x040fe20000400000 */
[----:B------:R-:W-:Y:S01]  /*7d80*/  FMUL R88, R10, R128 ;  /* 0x000000800a587220 */ /* 0x000fe20000400000 */
[----:B------:R-:W-:Y:S01]  /*7d90*/  F2FP.BF16.F32.PACK_AB R8, R81, R92 ;  /* 0x0000005c5108723e */ /* 0x000fe200000010ff */
[----:B------:R-:W-:Y:S02]  /*7da0*/  IMAD R81, R28, 0x8, R85 ;  /* 0x000000081c517824 */ /* 0x000fe400078e0255 */
[----:B------:R-:W-:Y:S01]  /*7db0*/  @P2 FMUL R117, R117, 0.25 ;  /* 0x3e80000075752820 */ /* 0x000fe20000400000 */
[----:B------:R-:W-:Y:S01]  /*7dc0*/  LOP3.LUT R45, R11, 0xff800000, RZ, 0xc0, !PT ;  /* 0xff8000000b2d7812 */ /* 0x000fe200078ec0ff */
[----:B------:R-:W-:Y:S01]  /*7dd0*/  IMAD.MOV.U32 R135, RZ, RZ, R97 ;  /* 0x000000ffff877224 */ /* 0x000fe200078e0061 */
[----:B------:R-:W-:Y:S01]  /*7de0*/  MOV R91, R76 ;  /* 0x0000004c005b7202 */ /* 0x000fe20000000f00 */
[C---:B------:R-:W-:Y:S01]  /*7df0*/  FMUL R74, R10.reuse, R21 ;  /* 0x000000150a4a7220 */ /* 0x040fe20000400000 */
[C---:B------:R-:W-:Y:S01]  /*7e00*/  FMUL R22, R10.reuse, R131 ;  /* 0x000000830a167220 */ /* 0x040fe20000400000 */
[----:B------:R-:W-:Y:S01]  /*7e10*/  F2FP.BF16.F32.PACK_AB R9, R83, R88 ;  /* 0x000000585309723e */ /* 0x000fe200000010ff */
        /* <DEDUP_REMOVED lines=9> */
[----:B------:R-:W-:Y:S01]  /*7eb0*/  LEA R83, R28, R81, 0x3 ;  /* 0x000000511c537211 */ /* 0x000fe200078e18ff */
[----:B------:R-:W-:Y:S01]  /*7ec0*/  @!P1 FMUL R117, R117, 16777216 ;  /* 0x4b80000075759820 */ /* 0x000fe20000400000 */
[----:B------:R-:W-:Y:S01]  /*7ed0*/  FSEL R10, RZ, -23, P4 ;  /* 0xc1b80000ff0a7808 */ /* 0x000fe20002000000 */
[----:B------:R-:W-:Y:S01]  /*7ee0*/  @P2 FMUL R91, R91, 0.25 ;  /* 0x3e8000005b5b2820 */ /* 0x000fe20000400000 */
[----:B------:R-:W-:Y:S01]  /*7ef0*/  I2FP.F32.S32 R11, R45 ;  /* 0x0000002d000b7245 */ /* 0x000fe20000201400 */
[----:B------:R-:W-:Y:S01]  /*7f00*/  FMUL R64, R12, R117 ;  /* 0x000000750c407220 */ /* 0x000fe20000400000 */
[----:B------:R-:W-:Y:S01]  /*7f10*/  F2FP.BF16.F32.PACK_AB R27, R27, R14 ;  /* 0x0000000e1b1b723e */ /* 0x000fe200000010ff */
[----:B------:R-:W-:Y:S01]  /*7f20*/  @P2 FMUL R101, R101, 0.25 ;  /* 0x3e80000065652820 */ /* 0x000fe20000400000 */
[----:B------:R-:W-:Y:S01]  /*7f30*/  F2FP.BF16.F32.PACK_AB R26, R26, R87 ;  /* 0x000000571a1a723e */ /* 0x000fe200000010ff */
[----:B------:R-:W-:Y:S01]  /*7f40*/  IMAD R87, R28, 0x8, R83 ;  /* 0x000000081c577824 */ /* 0x000fe200078e0253 */
[----:B------:R-:W-:Y:S01]  /*7f50*/  F2FP.BF16.F32.PACK_AB R14, R17, R80 ;  /* 0x00000050110e723e */ /* 0x000fe200000010ff */
[----:B------:R-:W-:-:S02]  /*7f60*/  IMAD.IADD R17, R30, 0x1, -R15 ;  /* 0x000000011e117824 */ /* 0x000fc400078e0a0f */
[----:B------:R-:W-:Y:S01]  /*7f70*/  FFMA.FTZ R117, R11, 1.1920928955078125e-07, R10 ;  /* 0x340000000b757823 */ /* 0x000fe2000001000a */
[----:B------:R-:W-:Y:S01]  /*7f80*/  F2FP.BF16.F32.PACK_AB R10, R78, R97 ;  /* 0x000000614e0a723e */ /* 0x000fe200000010ff */
[----:B------:R-:W-:Y:S01]  /*7f90*/  @P2 FMUL R100, R100, 0.25 ;  /* 0x3e80000064642820 */ /* 0x000fe20000400000 */
[----:B------:R-:W-:Y:S01]  /*7fa0*/  F2FP.BF16.F32.PACK_AB R11, R13, R76 ;  /* 0x0000004c0d0b723e */ /* 0x000fe200000010ff */
[----:B------:R-:W-:Y:S01]  /*7fb0*/  BAR.SYNC.DEFER_BLOCKING 0x0 ;  /* 0x0000000000007b1d */ /* 0x000fe20000010000 */
[----:B------:R-:W-:Y:S01]  /*7fc0*/  F2FP.BF16.F32.PACK_AB R23, R23, R74 ;  /* 0x0000004a1717723e */ /* 0x000fe200000010ff */
[----:B------:R-:W-:Y:S01]  /*7fd0*/  IMAD.MOV.U32 R74, RZ, RZ, 0x3dc6b27f ;  /* 0x3dc6b27fff4a7424 */ /* 0x000fe200078e00ff */
[----:B------:R-:W-:Y:S01]  /*7fe0*/  F2FP.BF16.F32.PACK_AB R15, R40, R125 ;  /* 0x0000007d280f723e */ /* 0x000fe200000010ff */
[----:B------:R-:W-:Y:S01]  /*7ff0*/  FADD R40, R17, -1 ;  /* 0xbf80000011287421 */ /* 0x000fe20000000000 */
[----:B------:R-:W-:Y:S01]  /*8000*/  F2FP.BF16.F32.PACK_AB R22, R22, R93 ;  /* 0x0000005d1616723e */ /* 0x000fe200000010ff */
[----:B------:R-:W-:Y:S01]  /*8010*/  @P2 FMUL R104, R104, 0.25 ;  /* 0x3e80000068682820 */ /* 0x000fe20000400000 */
[----:B------:R-:W-:Y:S01]  /*8020*/  LEA R93, R28, R87, 0x3 ;  /* 0x000000571c5d7211 */ /* 0x000fe200078e18ff */
[----:B------:R-:W-:Y:S01]  /*8030*/  @!P1 FMUL R91, R91, 16777216 ;  /* 0x4b8000005b5b9820 */ /* 0x000fe20000400000 */
[----:B------:R-:W-:Y:S01]  /*8040*/  @P2 FMUL R103, R103, 0.25 ;  /* 0x3e80000067672820 */ /* 0x000fe20000400000 */
[----:B------:R-:W-:Y:S01]  /*8050*/  @!P1 FMUL R101, R101, 16777216 ;  /* 0x4b80000065659820 */ /* 0x000fe20000400000 */
[----:B------:R-:W-:Y:S01]  /*8060*/  @P2 FMUL R137, R137, 0.25 ;  /* 0x3e80000089892820 */ /* 0x000fe20000400000 */
[----:B------:R-:W-:Y:S01]  /*8070*/  @P2 FMUL R139, R139, 0.25 ;  /* 0x3e8000008b8b2820 */ /* 0x000fe20000400000 */
[----:B------:R-:W-:Y:S01]  /*8080*/  @!P1 FMUL R100, R100, 16777216 ;  /* 0x4b80000064649820 */ /* 0x000fe20000400000 */
[----:B------:R-:W-:Y:S01]  /*8090*/  @!P1 FMUL R104, R104, 16777216 ;  /* 0x4b80000068689820 */ /* 0x000fe20000400000 */
[----:B------:R-:W-:Y:S01]  /*80a0*/  @P2 FMUL R107, R107, 0.25 ;  /* 0x3e8000006b6b2820 */ /* 0x000fe20000400000 */
[----:B------:R-:W-:-:S02]  /*80b0*/  IMAD R97, R28, 0x8, R93 ;  /* 0x000000081c617824 */ /* 0x000fc400078e025d */
[----:B------:R-:W-:Y:S01]  /*80c0*/  @P2 FMUL R109, R109, 0.25 ;  /* 0x3e8000006d6d2820 */ /* 0x000fe20000400000 */
[C---:B------:R-:W-:Y:S01]  /*80d0*/  FMUL R19, R12.reuse, R91 ;  /* 0x0000005b0c137220 */ /* 0x040fe20000400000 */
[----:B------:R-:W-:Y:S01]  /*80e0*/  @P2 FMUL R105, R105, 0.25 ;  /* 0x3e80000069692820 */ /* 0x000fe20000400000 */
[----:B------:R-:W-:Y:S01]  /*80f0*/  @P2 FMUL R111, R111, 0.25 ;  /* 0x3e8000006f6f2820 */ /* 0x000fe20000400000 */
[----:B------:R-:W-:Y:S01]  /*8100*/  @!P1 FMUL R103, R103, 16777216 ;  /* 0x4b80000067679820 */ /* 0x000fe20000400000 */
[----:B------:R-:W-:Y:S01]  /*8110*/  FMUL R91, R12, R101 ;  /* 0x000000650c5b7220 */ /* 0x000fe20000400000 */
[----:B------:R-:W-:Y:S01]  /*8120*/  @P2 FMUL R133, R133, 0.25 ;  /* 0x3e80000085852820 */ /* 0x000fe20000400000 */
[----:B------:R0:W-:Y:S01]  /*8130*/  STS.128 [R38], R8 ;  /* 0x0000000826007388 */ /* 0x0001e20000000c00 */
[----:B------:R-:W-:Y:S01]  /*8140*/  @P2 FMUL R135, R135, 0.25 ;  /* 0x3e80000087872820 */ /* 0x000fe20000400000 */
[----:B------:R-:W-:Y:S01]  /*8150*/  @P2 FMUL R96, R96, 0.25 ;  /* 0x3e80000060602820 */ /* 0x000fe20000400000 */
[----:B------:R-:W-:Y:S01]  /*8160*/  @!P1 FMUL R137, R137, 16777216 ;  /* 0x4b80000089899820 */ /* 0x000fe20000400000 */
[----:B------:R-:W-:Y:S01]  /*8170*/  @!P1 FMUL R139, R139, 16777216 ;  /* 0x4b8000008b8b9820 */ /* 0x000fe20000400000 */
[C---:B------:R-:W-:Y:S01]  /*8180*/  FMUL R16, R12.reuse, R100 ;  /* 0x000000640c107220 */ /* 0x040fe20000400000 */
[----:B------:R-:W-:Y:S01]  /*8190*/  FMUL R101, R12, R104 ;  /* 0x000000680c657220 */ /* 0x000fe20000400000 */
[----:B------:R-:W-:Y:S01]  /*81a0*/  @!P1 FMUL R107, R107, 16777216 ;  /* 0x4b8000006b6b9820 */ /* 0x000fe20000400000 */
[----:B------:R-:W-:Y:S01]  /*81b0*/  F2FP.BF16.F32.PACK_AB R13, R82, R99 ;  /* 0x00000063520d723e */ /* 0x000fe200000010ff */
[----:B------:R-:W-:Y:S01]  /*81c0*/  @!P1 FMUL R109, R109, 16777216 ;  /* 0x4b8000006d6d9820 */ /* 0x000fe20000400000 */
[----:B------:R-:W-:Y:S01]  /*81d0*/  LEA R99, R28, R97, 0x3 ;  /* 0x000000611c637211 */ /* 0x000fe200078e18ff */
[----:B------:R-:W-:Y:S01]  /*81e0*/  @!P1 FMUL R105, R105, 16777216 ;  /* 0x4b80000069699820 */ /* 0x000fe20000400000 */
[----:B------:R-:W-:Y:S01]  /*81f0*/  @!P1 FMUL R111, R111, 16777216 ;  /* 0x4b8000006f6f9820 */ /* 0x000fe20000400000 */
[----:B------:R-:W-:Y:S01]  /*8200*/  FMUL R52, R12, R103 ;  /* 0x000000670c347220 */ /* 0x000fe20000400000 */
[----:B------:R-:W-:Y:S01]  /*8210*/  F2FP.BF16.F32.PACK_AB R20, R20, R131 ;  /* 0x000000831414723e */ /* 0x000fe200000010ff */
[----:B------:R-:W-:Y:S01]  /*8220*/  @!P1 FMUL R133, R133, 16777216 ;  /* 0x4b80000085859820 */ /* 0x000fe20000400000 */
[----:B0-----:R-:W-:Y:S01]  /*8230*/  FFMA.FTZ R9, R40, R74, -0.16845393180847167969 ;  /* 0xbe2c7f3028097423 */ /* 0x001fe2000001004a */
[----:B------:R-:W-:Y:S01]  /*8240*/  F2FP.BF16.F32.PACK_AB R21, R21, R86 ;  /* 0x000000561515723e */ /* 0x000fe200000010ff */
[----:B------:R-:W-:Y:S01]  /*8250*/  @!P1 FMUL R135, R135, 16777216 ;  /* 0x4b80000087879820 */ /* 0x000fe20000400000 */
[----:B------:R-:W-:Y:S01]  /*8260*/  @!P1 FMUL R96, R96, 16777216 ;  /* 0x4b80000060609820 */ /* 0x000fe20000400000 */
[----:B------:R-:W-:Y:S01]  /*8270*/  FFMA.FTZ R9, R40, R9, 0.1716887056827545166 ;  /* 0x3e2fcf2a28097423 */ /* 0x000fe20000010009 */
[C---:B------:R-:W-:Y:S01]  /*8280*/  FMUL R72, R12.reuse, R137 ;  /* 0x000000890c487220 */ /* 0x040fe20000400000 */
[C---:B------:R-:W-:Y:S01]  /*8290*/  FMUL R103, R12.reuse, R139 ;  /* 0x0000008b0c677220 */ /* 0x040fe20000400000 */
[----:B------:R-:W-:Y:S01]  /*82a0*/  FMUL R18, R12, R107 ;  /* 0x0000006b0c127220 */ /* 0x000fe20000400000 */
[----:B------:R-:W-:Y:S01]  /*82b0*/  FFMA.FTZ R9, R40, R9, -0.17900948226451873779 ;  /* 0xbe374e4328097423 */ /* 0x000fe20000010009 */
[----:B------:R-:W-:Y:S01]  /*82c0*/  F2FP.BF16.F32.PACK_AB R16, R16, R101 ;  /* 0x000000651010723e */ /* 0x000fe200000010ff */
[----:B------:R-:W-:Y:S01]  /*82d0*/  FMUL R107, R12, R109 ;  /* 0x0000006d0c6b7220 */ /* 0x000fe20000400000 */
[----:B------:R-:W-:Y:S01]  /*82e0*/  LEA R101, R28, R99, 0x3 ;  /* 0x000000631c657211 */ /* 0x000fe200078e18ff */
[----:B------:R-:W-:Y:S01]  /*82f0*/  FMUL R58, R12, R105 ;  /* 0x000000690c3a7220 */ /* 0x000fe20000400000 */
[----:B------:R-:W-:Y:S01]  /*8300*/  IADD3 R41, PT, PT, R6, -R41, RZ ;  /* 0x8000002906297210 */ /* 0x000fe20007ffe0ff */
[----:B------:R-:W-:Y:S01]  /*8310*/  FMUL R109, R12, R111 ;  /* 0x0000006f0c6d7220 */ /* 0x000fe20000400000 */
[----:B------:R-:W-:Y:S01]  /*8320*/  FFMA.FTZ R9, R40, R9, 0.20512372255325317383 ;  /* 0x3e520bf428097423 */ /* 0x000fe20000010009 */
[C---:B------:R-:W-:Y:S01]  /*8330*/  FMUL R66, R12.reuse, R133 ;  /* 0x000000850c427220 */ /* 0x040fe20000400000 */
[C---:B------:R-:W-:Y:S01]  /*8340*/  FMUL R105, R12.reuse, R135 ;  /* 0x000000870c697220 */ /* 0x040fe20000400000 */
[----:B------:R-:W-:Y:S01]  /*8350*/  FMUL R111, R12, R96 ;  /* 0x000000600c6f7220 */ /* 0x000fe20000400000 */
[----:B------:R0:W-:Y:S01]  /*8360*/  STS.128 [R38+0x200], R20 ;  /* 0x0002001426007388 */ /* 0x0001e20000000c00 */
[----:B------:R-:W-:Y:S01]  /*8370*/  F2FP.BF16.F32.PACK_AB R12, R90, R127 ;  /* 0x0000007f5a0c723e */ /* 0x000fe200000010ff */
[----:B------:R-:W-:Y:S01]  /*8380*/  FFMA.FTZ R9, R40, R9, -0.24046532809734344482 ;  /* 0xbe763c8b28097423 */ /* 0x000fe20000010009 */
[----:B------:R-:W-:Y:S01]  /*8390*/  FADD R41, R41, -1 ;  /* 0xbf80000029297421 */ /* 0x000fe20000000000 */
[----:B------:R-:W-:Y:S01]  /*83a0*/  IADD3 R43, PT, PT, R36, -R43, RZ ;  /* 0x8000002b242b7210 */ /* 0x000fe20007ffe0ff */
[----:B------:R-:W1:Y:S01]  /*83b0*/  LDCU.64 UR4, c[0x0][0x3e0] ;  /* 0x00007c00ff0477ac */ /* 0x000e620008000a00 */
[----:B------:R2:W-:Y:S01]  /*83c0*/  STS.128 [R38+0x280], R12 ;  /* 0x0002800c26007388 */ /* 0x0005e20000000c00 */
[----:B------:R-:W-:Y:S01]  /*83d0*/  FFMA.FTZ R11, R40, R9, 0.28857114911079406738 ;  /* 0x3e93bf99280b7423 */ /* 0x000fe20000010009 */
[----:B------:R-:W-:Y:S01]  /*83e0*/  F2FP.BF16.F32.PACK_AB R18, R18, R109 ;  /* 0x0000006d1212723e */ /* 0x000fe200000010ff */
[----:B------:R-:W-:Y:S01]  /*83f0*/  FADD R43, R43, -1 ;  /* 0xbf8000002b2b7421 */ /* 0x000fe20000000000 */
[----:B------:R-:W-:Y:S01]  /*8400*/  F2FP.BF16.F32.PACK_AB R8, R68, R121 ;  /* 0x000000794408723e */ /* 0x000fe200000010ff */
[----:B------:R-:W-:Y:S01]  /*8410*/  FFMA.FTZ R11, R40, R11, -0.36067417263984680176 ;  /* 0xbeb8aa49280b7423 */ /* 0x000fe2000001000b */
[----:B------:R-:W-:-:S02]  /*8420*/  F2FP.BF16.F32.PACK_AB R9, R60, R115 ;  /* 0x000000733c09723e */ /* 0x000fc400000010ff */
[----:B------:R-:W-:Y:S02]  /*8430*/  F2FP.BF16.F32.PACK_AB R10, R54, R95 ;  /* 0x0000005f360a723e */ /* 0x000fe400000010ff */
[----:B0-----:R-:W-:Y:S02]  /*8440*/  F2FP.BF16.F32.PACK_AB R20, R72, R103 ;  /* 0x000000674814723e */ /* 0x001fe400000010ff */
[----:B------:R-:W-:Y:S02]  /*8450*/  LEA R103, R28, R101, 0x3 ;  /* 0x000000651c677211 */ /* 0x000fe400078e18ff */
[----:B------:R-:W-:Y:S01]  /*8460*/  F2FP.BF16.F32.PACK_AB R21, R64, R105 ;  /* 0x000000694015723e */ /* 0x000fe200000010ff */
[C---:B--2---:R-:W-:Y:S02]  /*8470*/  FFMA.FTZ R12, R41.reuse, R74, -0.16845393180847167969 ;  /* 0xbe2c7f30290c7423 */ /* 0x044fe4000001004a */
[----:B------:R-:W-:Y:S01]  /*8480*/  IMAD R105, R28, 0x8, R103 ;  /* 0x000000081c697824 */ /* 0x000fe200078e0267 */
[----:B------:R-:W-:Y:S01]  /*8490*/  F2FP.BF16.F32.PACK_AB R22, R58, R107 ;  /* 0x0000006b3a16723e */ /* 0x000fe200000010ff */
[----:B------:R-:W-:Y:S01]  /*84a0*/  FFMA.FTZ R13, R40, R11, 0.48089820146560668945 ;  /* 0x3ef6384a280d7423 */ /* 0x000fe2000001000b */
[C---:B------:R-:W-:Y:S01]  /*84b0*/  FFMA.FTZ R12, R41.reuse, R12, 0.1716887056827545166 ;  /* 0x3e2fcf2a290c7423 */ /* 0x040fe2000001000c */
[----:B------:R-:W-:Y:S01]  /*84c0*/  F2FP.BF16.F32.PACK_AB R11, R42, R47 ;  /* 0x0000002f2a0b723e */ /* 0x000fe200000010ff */
[----:B-1----:R-:W-:Y:S01]  /*84d0*/  UIMAD UR4, UR7, UR4, URZ ;  /* 0x00000004070472a4 */ /* 0x002fe2000f8e02ff */
[----:B------:R-:W-:Y:S01]  /*84e0*/  LEA R107, R28, R105, 0x3 ;  /* 0x000000691c6b7211 */ /* 0x000fe200078e18ff */
[----:B------:R-:W-:Y:S01]  /*84f0*/  FFMA.FTZ R12, R41, R12, -0.17900948226451873779 ;  /* 0xbe374e43290c7423 */ /* 0x000fe2000001000c */
[----:B------:R-:W-:Y:S01]  /*8500*/  F2FP.BF16.F32.PACK_AB R24, R24, R129 ;  /* 0x000000811818723e */ /* 0x000fe200000010ff */
[----:B------:R0:W-:Y:S01]  /*8510*/  STS.128 [R38+0x380], R8 ;  /* 0x0003800826007388 */ /* 0x0001e20000000c00 */
[----:B------:R-:W-:Y:S01]  /*8520*/  F2FP.BF16.F32.PACK_AB R25, R25, R84 ;  /* 0x000000541919723e */ /* 0x000fe200000010ff */
[----:B------:R-:W-:-:S02]  /*8530*/  IMAD R109, R28, 0x8, R107 ;  /* 0x000000081c6d7824 */ /* 0x000fc400078e026b */
[C---:B------:R-:W-:Y:S01]  /*8540*/  FFMA.FTZ R12, R41.reuse, R12, 0.20512372255325317383 ;  /* 0x3e520bf4290c7423 */ /* 0x040fe2000001000c */
[----:B------:R-:W-:Y:S01]  /*8550*/  F2FP.BF16.F32.PACK_AB R17, R66, R111 ;  /* 0x0000006f4211723e */ /* 0x000fe200000010ff */
[----:B------:R-:W-:Y:S01]  /*8560*/  FFMA.FTZ R13, R40, R13, -0.72134751081466674805 ;  /* 0xbf38aa3b280d7423 */ /* 0x000fe2000001000d */
[----:B------:R1:W-:Y:S01]  /*8570*/  STS.128 [R38+0x80], R24 ;  /* 0x0000801826007388 */ /* 0x0003e20000000c00 */
[----:B------:R-:W-:Y:S01]  /*8580*/  LEA R111, R28, R109, 0x3 ;  /* 0x0000006d1c6f7211 */ /* 0x000fe200078e18ff */
[----:B------:R-:W-:Y:S01]  /*8590*/  FFMA.FTZ R12, R41, R12, -0.24046532809734344482 ;  /* 0xbe763c8b290c7423 */ /* 0x000fe2000001000c */
[----:B------:R-:W-:Y:S01]  /*85a0*/  IADD3 R45, PT, PT, R50, -R45, RZ ;  /* 0x8000002d322d7210 */ /* 0x000fe20007ffe0ff */
[----:B------:R-:W-:Y:S01]  /*85b0*/  FMUL R13, R40, R13 ;  /* 0x0000000d280d7220 */ /* 0x000fe20000400000 */
[----:B------:R-:W-:Y:S01]  /*85c0*/  F2FP.BF16.F32.PACK_AB R19, R19, R52 ;  /* 0x000000341313723e */ /* 0x000fe200000010ff */
[----:B------:R-:W-:Y:S01]  /*85d0*/  FFMA.FTZ R12, R41, R12, 0.28857114911079406738 ;  /* 0x3e93bf99290c7423 */ /* 0x000fe2000001000c */
[----:B------:R-:W-:Y:S01]  /*85e0*/  F2FP.BF16.F32.PACK_AB R23, R46, R91 ;  /* 0x0000005b2e17723e */ /* 0x000fe200000010ff */
[----:B------:R-:W-:Y:S01]  /*85f0*/  FADD R45, R45, -1 ;  /* 0xbf8000002d2d7421 */ /* 0x000fe20000000000 */
[----:B------:R-:W-:Y:S01]  /*8600*/  FMUL R13, R40, R13 ;  /* 0x0000000d280d7220 */ /* 0x000fe20000400000 */
[----:B0-----:R-:W-:Y:S01]  /*8610*/  FFMA.FTZ R8, R43, R74, -0.16845393180847167969 ;  /* 0xbe2c7f302b087423 */ /* 0x001fe2000001004a */
[----:B------:R-:W-:Y:S01]  /*8620*/  FFMA.FTZ R12, R41, R12, -0.36067417263984680176 ;  /* 0xbeb8aa49290c7423 */ /* 0x000fe2000001000c */
[----:B------:R0:W-:Y:S01]  /*8630*/  STS.128 [R38+0x100], R16 ;  /* 0x0001001026007388 */ /* 0x0001e20000000c00 */
[----:B------:R-:W-:Y:S01]  /*8640*/  FFMA.FTZ R10, R45, R74, -0.16845393180847167969 ;  /* 0xbe2c7f302d0a7423 */ /* 0x000fe2000001004a */
[----:B------:R-:W-:Y:S01]  /*8650*/  FFMA.FTZ R8, R43, R8, 0.1716887056827545166 ;  /* 0x3e2fcf2a2b087423 */ /* 0x000fe20000010008 */
[----:B------:R-:W-:Y:S01]  /*8660*/  FFMA.FTZ R12, R41, R12, 0.48089820146560668945 ;  /* 0x3ef6384a290c7423 */ /* 0x000fe2000001000c */
[----:B-1----:R-:W-:Y:S01]  /*8670*/  F2FP.BF16.F32.PACK_AB R24, R70, R123 ;  /* 0x0000007b4618723e */ /* 0x002fe200000010ff */
[----:B------:R-:W-:-:S02]  /*8680*/  IMAD R123, R28, 0x8, R111 ;  /* 0x000000081c7b7824 */ /* 0x000fc400078e026f */
[----:B------:R-:W-:Y:S01]  /*8690*/  FFMA.FTZ R8, R43, R8, -0.17900948226451873779 ;  /* 0xbe374e432b087423 */ /* 0x000fe20000010008 */
[----:B------:R-:W-:Y:S01]  /*86a0*/  FFMA.FTZ R12, R41, R12, -0.72134751081466674805 ;  /* 0xbf38aa3b290c7423 */ /* 0x000fe2000001000c */
[----:B------:R-:W-:Y:S01]  /*86b0*/  FFMA.FTZ R10, R45, R10, 0.1716887056827545166 ;  /* 0x3e2fcf2a2d0a7423 */ /* 0x000fe2000001000a */
[----:B------:R1:W-:Y:S01]  /*86c0*/  STS.128 [R38+0x300], R20 ;  /* 0x0003001426007388 */ /* 0x0003e20000000c00 */
[----:B------:R-:W-:Y:S01]  /*86d0*/  LEA R15, R28, R123, 0x3 ;  /* 0x0000007b1c0f7211 */ /* 0x000fe200078e18ff */
[----:B------:R-:W-:Y:S01]  /*86e0*/  FFMA.FTZ R8, R43, R8, 0.20512372255325317383 ;  /* 0x3e520bf42b087423 */ /* 0x000fe20000010008 */
[----:B------:R-:W-:Y:S01]  /*86f0*/  FMUL R12, R41, R12 ;  /* 0x0000000c290c7220 */ /* 0x000fe20000400000 */
[----:B------:R-:W-:Y:S01]  /*8700*/  FFMA.FTZ R10, R45, R10, -0.17900948226451873779 ;  /* 0xbe374e432d0a7423 */ /* 0x000fe2000001000a */
[----:B------:R-:W-:Y:S01]  /*8710*/  FFMA.FTZ R13, R40, 1.4426950216293334961, R13 ;  /* 0x3fb8aa3b280d7823 */ /* 0x000fe2000001000d */
[----:B------:R-:W-:Y:S01]  /*8720*/  FFMA.FTZ R8, R43, R8, -0.24046532809734344482 ;  /* 0xbe763c8b2b087423 */ /* 0x000fe20000010008 */
[----:B0-----:R-:W-:-:S02]  /*8730*/  IMAD R17, R28, 0x8, R15 ;  /* 0x000000081c117824 */ /* 0x001fc400078e020f */
[----:B------:R-:W-:Y:S01]  /*8740*/  FMUL R12, R41, R12 ;  /* 0x0000000c290c7220 */ /* 0x000fe20000400000 */
[----:B------:R-:W-:Y:S01]  /*8750*/  ISETP.GE.U32.AND P1, PT, R30, 0x7f800000, PT ;  /* 0x7f8000001e00780c */ /* 0x000fe20003f26070 */
[----:B------:R-:W-:Y:S01]  /*8760*/  FFMA.FTZ R8, R43, R8, 0.28857114911079406738 ;  /* 0x3e93bf992b087423 */ /* 0x000fe20000010008 */
[----:B------:R-:W-:Y:S01]  /*8770*/  FFMA.FTZ R10, R45, R10, 0.20512372255325317383 ;  /* 0x3e520bf42d0a7423 */ /* 0x000fe2000001000a */
[----:B------:R-:W-:Y:S01]  /*8780*/  LEA R19, R28, R17, 0x3 ;  /* 0x000000111c137211 */ /* 0x000fe200078e18ff */
[----:B------:R-:W-:Y:S01]  /*8790*/  FFMA.FTZ R41, R41, 1.4426950216293334961, R12 ;  /* 0x3fb8aa3b29297823 */ /* 0x000fe2000001000c */
[----:B------:R-:W-:Y:S01]  /*87a0*/  FFMA.FTZ R8, R43, R8, -0.36067417263984680176 ;  /* 0xbeb8aa492b087423 */ /* 0x000fe20000010008 */
[----:B------:R-:W-:Y:S01]  /*87b0*/  ISETP.GE.U32.AND P6, PT, R6, 0x7f800000, PT ;  /* 0x7f8000000600780c */ /* 0x000fe20003fc6070 */
[----:B------:R-:W-:Y:S01]  /*87c0*/  FFMA.FTZ R10, R45, R10, -0.24046532809734344482 ;  /* 0xbe763c8b2d0a7423 */ /* 0x000fe2000001000a */
[----:B-1----:R-:W-:Y:S02]  /*87d0*/  IMAD R21, R28, 0x8, R19 ;  /* 0x000000081c157824 */ /* 0x002fe400078e0213 */
[C---:B------:R-:W-:Y:S01]  /*87e0*/  FFMA.FTZ R8, R43.reuse, R8, 0.48089820146560668945 ;  /* 0x3ef6384a2b087423 */ /* 0x040fe20000010008 */
[----:B------:R-:W-:Y:S01]  /*87f0*/  FADD R114, R32, R13 ;  /* 0x0000000d20727221 */ /* 0x000fe20000000000 */
[----:B------:R-:W-:Y:S01]  /*8800*/  F2FP.BF16.F32.PACK_AB R25, R62, R119 ;  /* 0x000000773e19723e */ /* 0x000fe200000010ff */
[----:B------:R-:W-:Y:S01]  /*8810*/  IMAD R23, R28, 0x8, R21 ;  /* 0x000000081c177824 */ /* 0x000fe200078e0215 */
[----:B------:R-:W-:Y:S01]  /*8820*/  F2FP.BF16.F32.PACK_AB R26, R56, R113 ;  /* 0x00000071381a723e */ /* 0x000fe200000010ff */
[----:B------:R-:W0:Y:S01]  /*8830*/  LDC.64 R12, c[0x0][0x398] ;  /* 0x0000e600ff0c7b82 */ /* 0x000e220000000a00 */
[----:B------:R-:W-:Y:S01]  /*8840*/  F2FP.BF16.F32.PACK_AB R27, R44, R89 ;  /* 0x000000592c1b723e */ /* 0x000fe200000010ff */
[----:B------:R-:W-:Y:S01]  /*8850*/  FFMA.FTZ R8, R43, R8, -0.72134751081466674805 ;  /* 0xbf38aa3b2b087423 */ /* 0x000fe20000010008 */
[----:B------:R-:W-:Y:S01]  /*8860*/  ISETP.GE.U32.AND P4, PT, R36, 0x7f800000, PT ;  /* 0x7f8000002400780c */ /* 0x000fe20003f86070 */
[----:B------:R-:W-:-:S02]  /*8870*/  IMAD R129, R28, 0x8, R23 ;  /* 0x000000081c817824 */ /* 0x000fc400078e0217 */
[----:B------:R-:W-:Y:S01]  /*8880*/  FFMA.FTZ R10, R45, R10, 0.28857114911079406738 ;  /* 0x3e93bf992d0a7423 */ /* 0x000fe2000001000a */
[----:B------:R1:W-:Y:S01]  /*8890*/  STS.128 [R38+0x180], R24 ;  /* 0x0001801826007388 */ /* 0x0003e20000000c00 */
[----:B------:R-:W-:Y:S01]  /*88a0*/  FMUL R8, R43, R8 ;  /* 0x000000082b087220 */ /* 0x000fe20000400000 */
[----:B------:R-:W-:Y:S01]  /*88b0*/  @P1 MOV R9, 0x7f800000 ;  /* 0x7f80000000091802 */ /* 0x000fe20000000f00 */
[----:B------:R-:W-:Y:S01]  /*88c0*/  FFMA.FTZ R10, R45, R10, -0.36067417263984680176 ;  /* 0xbeb8aa492d0a7423 */ /* 0x000fe2000001000a */
[----:B------:R-:W-:Y:S01]  /*88d0*/  FADD R115, R34, R41 ;  /* 0x0000002922737221 */ /* 0x000fe20000000000 */
[----:B------:R-:W-:Y:S01]  /*88e0*/  FMUL R8, R43, R8 ;  /* 0x000000082b087220 */ /* 0x000fe20000400000 */
[----:B------:R-:W-:Y:S01]  /*88f0*/  @P6 MOV R41, 0x7f800000 ;  /* 0x7f80000000296802 */ /* 0x000fe20000000f00 */
[----:B------:R-:W-:Y:S01]  /*8900*/  FFMA.FTZ R10, R45, R10, 0.48089820146560668945 ;  /* 0x3ef6384a2d0a7423 */ /* 0x000fe2000001000a */
[----:B------:R-:W-:Y:S01]  /*8910*/  @P1 FFMA.FTZ R114, R30, R9, +INF ;  /* 0x7f8000001e721423 */ /* 0x000fe20000010009 */
[----:B------:R-:W-:Y:S01]  /*8920*/  FFMA.FTZ R43, R43, 1.4426950216293334961, R8 ;  /* 0x3fb8aa3b2b2b7823 */ /* 0x000fe20000010008 */
[----:B------:R-:W-:Y:S01]  /*8930*/  @P4 MOV R9, 0x7f800000 ;  /* 0x7f80000000094802 */ /* 0x000fe20000000f00 */
[----:B------:R-:W-:Y:S01]  /*8940*/  @P6 FFMA.FTZ R115, R6, R41, +INF ;  /* 0x7f80000006736423 */ /* 0x000fe20000010029 */
[----:B------:R-:W-:Y:S01]  /*8950*/  ISETP.GE.U32.AND P5, PT, R50, 0x7f800000, PT ;  /* 0x7f8000003200780c */ /* 0x000fe20003fa6070 */
[----:B------:R-:W-:Y:S01]  /*8960*/  FFMA.FTZ R10, R45, R10, -0.72134751081466674805 ;  /* 0xbf38aa3b2d0a7423 */ /* 0x000fe2000001000a */
[----:B------:R-:W-:Y:S01]  /*8970*/  FSETP.NEU.AND P2, PT, R6, RZ, PT ;  /* 0x000000ff0600720b */ /* 0x000fe20003f4d000 */
[----:B------:R-:W-:-:S02]  /*8980*/  IMAD R6, R252, UR5, RZ ;  /* 0x00000005fc067c24 */ /* 0x000fc4000f8e02ff */
[----:B------:R-:W-:Y:S01]  /*8990*/  FADD R116, R116, R43 ;  /* 0x0000002b74747221 */ /* 0x000fe20000000000 */
[----:B-1----:R-:W-:Y:S02]  /*89a0*/  IMAD R25, R28, 0x8, R129 ;  /* 0x000000081c197824 */ /* 0x002fe400078e0281 */
[----:B------:R-:W-:Y:S01]  /*89b0*/  @P4 FFMA.FTZ R116, R36, R9, +INF ;  /* 0x7f80000024744423 */ /* 0x000fe20000010009 */
[----:B------:R-:W-:Y:S01]  /*89c0*/  USHF.L.U32 UR8, UR4, 0x1, URZ ;  /* 0x0000000104087899 */ /* 0x000fe200080006ff */
[C---:B------:R-:W-:Y:S01]  /*89d0*/  FMUL R10, R45.reuse, R10 ;  /* 0x0000000a2d0a7220 */ /* 0x040fe20000400000 */
[----:B------:R-:W-:Y:S01]  /*89e0*/  IMAD.SHL.U32 R9, R6, 0x2, RZ ;  /* 0x0000000206097824 */ /* 0x000fe200078e00ff */
[----:B------:R-:W-:Y:S01]  /*89f0*/  LEA R11, R28, R25, 0x3 ;  /* 0x000000191c0b7211 */ /* 0x000fe200078e18ff */
[----:B------:R-:W-:Y:S01]  /*8a00*/  UIMAD.WIDE UR4, UR4, 0x2, URZ ;  /* 0x00000002040478a5 */ /* 0x000fe2000f8e02ff */
[----:B------:R-:W-:Y:S01]  /*8a10*/  FMUL R10, R45, R10 ;  /* 0x0000000a2d0a7220 */ /* 0x000fe20000400000 */
[----:B------:R-:W-:Y:S01]  /*8a20*/  IMAD.HI R6, R6, 0x2, RZ ;  /* 0x0000000206067827 */ /* 0x000fe200078e02ff */
[----:B0-----:R-:W-:-:S03]  /*8a30*/  IADD3 R158, P4, P6, R9, UR8, R12 ;  /* 0x00000008099e7c10 */ /* 0x001fc6000fe9e00c */
[----:B------:R-:W-:Y:S01]  /*8a40*/  FFMA.FTZ R10, R45, 1.4426950216293334961, R10 ;  /* 0x3fb8aa3b2d0a7823 */ /* 0x000fe2000001000a */
[----:B------:R-:W-:Y:S01]  /*8a50*/  IMAD R27, R28, 0x8, R11 ;  /* 0x000000081c1b7824 */ /* 0x000fe200078e020b */
[----:B------:R-:W-:Y:S02]  /*8a60*/  @P5 MOV R41, 0x7f800000 ;  /* 0x7f80000000295802 */ /* 0x000fe40000000f00 */
[----:B------:R-:W-:Y:S01]  /*8a70*/  IADD3.X R176, PT, PT, R6, UR5, R13, P4, P6 ;  /* 0x0000000506b07c10 */ /* 0x000fe2000a7ec40d */
[----:B------:R-:W-:Y:S01]  /*8a80*/  FADD R117, R117, R10 ;  /* 0x0000000a75757221 */ /* 0x000fe20000000000 */
[----:B------:R-:W-:Y:S01]  /*8a90*/  LEA R137, R28, R27, 0x3 ;  /* 0x0000001b1c897211 */ /* 0x000fe200078e18ff */
[----:B------:R-:W-:Y:S01]  /*8aa0*/  @P5 FFMA.FTZ R117, R50, R41, +INF ;  /* 0x7f80000032755423 */ /* 0x000fe20000010029 */
[-C--:B------:R-:W-:Y:S01]  /*8ab0*/  LEA R42, P6, R29, R158.reuse, 0x1 ;  /* 0x0000009e1d2a7211 */ /* 0x080fe200078c08ff */
[----:B------:R-:W0:Y:S01]  /*8ac0*/  LDCU UR4, c[0x0][0x3ec] ;  /* 0x00007d80ff0477ac */ /* 0x000e220008000800 */
[-C--:B------:R-:W-:Y:S01]  /*8ad0*/  LEA R6, P4, R7, R158.reuse, 0x1 ;  /* 0x0000009e07067211 */ /* 0x080fe200078808ff */
[----:B------:R-:W-:Y:S01]  /*8ae0*/  IMAD R139, R28, 0x8, R137 ;  /* 0x000000081c8b7824 */ /* 0x000fe200078e0289 */
[----:B------:R-:W-:-:S02]  /*8af0*/  LEA R40, P5, R31, R158, 0x1 ;  /* 0x0000009e1f287211 */ /* 0x000fc400078a08ff */
[----:B------:R-:W-:Y:S02]  /*8b00*/  LEA.HI.X.SX32 R43, R29, R176, 0x1, P6 ;  /* 0x000000b01d2b7211 */ /* 0x000fe400030f0eff */
[C---:B------:R-:W-:Y:S02]  /*8b10*/  LEA R141, R28.reuse, R139, 0x3 ;  /* 0x0000008b1c8d7211 */ /* 0x040fe400078e18ff */
[----:B------:R-:W-:Y:S02]  /*8b20*/  LEA R46, P6, R35, R158, 0x1 ;  /* 0x0000009e232e7211 */ /* 0x000fe400078c08ff */
[-C--:B------:R-:W-:Y:S01]  /*8b30*/  LEA.HI.X.SX32 R7, R7, R176.reuse, 0x1, P4 ;  /* 0x000000b007077211 */ /* 0x080fe200020f0eff */
[----:B------:R-:W-:Y:S01]  /*8b40*/  IMAD R143, R28, 0x8, R141 ;  /* 0x000000081c8f7824 */ /* 0x000fe200078e028d */
[----:B------:R-:W-:Y:S02]  /*8b50*/  LEA.HI.X.SX32 R41, R31, R176, 0x1, P5 ;  /* 0x000000b01f297211 */ /* 0x000fe400028f0eff */
[----:B------:R-:W-:-:S02]  /*8b60*/  LEA R44, P4, R33, R158, 0x1 ;  /* 0x0000009e212c7211 */ /* 0x000fc400078808ff */
[----:B------:R-:W-:Y:S01]  /*8b70*/  LEA R88, P5, R37, R158, 0x1 ;  /* 0x0000009e25587211 */ /* 0x000fe200078a08ff */
[----:B0-----:R-:W-:Y:S01]  /*8b80*/  UIMAD UR4, UR7, UR4, URZ ;  /* 0x00000004070472a4 */ /* 0x001fe2000f8e02ff */
[----:B------:R-:W-:Y:S02]  /*8b90*/  LEA.HI.X.SX32 R47, R35, R176, 0x1, P6 ;  /* 0x000000b0232f7211 */ /* 0x000fe400030f0eff */
[----:B------:R-:W-:Y:S01]  /*8ba0*/  LEA R94, P6, R51, R158, 0x1 ;  /* 0x0000009e335e7211 */ /* 0x000fe200078c08ff */
[----:B------:R-:W-:Y:S01]  /*8bb0*/  USHF.L.U32 UR7, UR4, 0x2, URZ ;  /* 0x0000000204077899 */ /* 0x000fe200080006ff */
[C---:B------:R-:W-:Y:S01]  /*8bc0*/  LEA R145, R28.reuse, R143, 0x3 ;  /* 0x0000008f1c917211 */ /* 0x040fe200078e18ff */
[----:B------:R-:W-:Y:S01]  /*8bd0*/  UIMAD.WIDE UR4, UR4, 0x4, URZ ;  /* 0x00000004040478a5 */ /* 0x000fe2000f8e02ff */
[-C--:B------:R-:W-:Y:S01]  /*8be0*/  LEA.HI.X.SX32 R45, R33, R176.reuse, 0x1, P4 ;  /* 0x000000b0212d7211 */ /* 0x080fe200020f0eff */
[----:B------:R-:W-:Y:S01]  /*8bf0*/  BAR.SYNC.DEFER_BLOCKING 0x0 ;  /* 0x0000000000007b1d */ /* 0x000fe20000010000 */
[----:B------:R-:W-:Y:S01]  /*8c00*/  LEA.HI.X.SX32 R89, R37, R176, 0x1, P5 ;  /* 0x000000b025597211 */ /* 0x000fe200028f0eff */
[----:B------:R-:W-:Y:S01]  /*8c10*/  IMAD R147, R28, 0x8, R145 ;  /* 0x000000081c937824 */ /* 0x000fe200078e0291 */
[----:B------:R-:W-:-:S02]  /*8c20*/  LEA R90, P4, R39, R158, 0x1 ;  /* 0x0000009e275a7211 */ /* 0x000fc400078808ff */
[----:B------:R-:W-:Y:S02]  /*8c30*/  LEA R52, P5, R53, R158, 0x1 ;  /* 0x0000009e35347211 */ /* 0x000fe400078a08ff */
[----:B------:R-:W-:Y:S02]  /*8c40*/  LEA.HI.X.SX32 R95, R51, R176, 0x1, P6 ;  /* 0x000000b0335f7211 */ /* 0x000fe400030f0eff */
[----:B------:R-:W-:Y:S02]  /*8c50*/  LEA R56, P6, R57, R158, 0x1 ;  /* 0x0000009e39387211 */ /* 0x000fe400078c08ff */
[-C--:B------:R-:W-:Y:S02]  /*8c60*/  LEA.HI.X.SX32 R91, R39, R176.reuse, 0x1, P4 ;  /* 0x000000b0275b7211 */ /* 0x080fe400020f0eff */
[----:B------:R-:W-:Y:S02]  /*8c70*/  LEA.HI.X.SX32 R53, R53, R176, 0x1, P5 ;  /* 0x000000b035357211 */ /* 0x000fe400028f0eff */
[----:B------:R-:W-:-:S02]  /*8c80*/  LEA R54, P4, R55, R158, 0x1 ;  /* 0x0000009e37367211 */ /* 0x000fc400078808ff */
[----:B------:R-:W-:Y:S02]  /*8c90*/  LEA R58, P5, R59, R158, 0x1 ;  /* 0x0000009e3b3a7211 */ /* 0x000fe400078a08ff */
[----:B------:R-:W-:Y:S02]  /*8ca0*/  LEA.HI.X.SX32 R57, R57, R176, 0x1, P6 ;  /* 0x000000b039397211 */ /* 0x000fe400030f0eff */
[----:B------:R-:W-:Y:S02]  /*8cb0*/  LEA R62, P6, R63, R158, 0x1 ;  /* 0x0000009e3f3e7211 */ /* 0x000fe400078c08ff */
[C---:B------:R-:W-:Y:S01]  /*8cc0*/  LEA R149, R28.reuse, R147, 0x3 ;  /* 0x000000931c957211 */ /* 0x040fe200078e18ff */
[----:B------:R-:W0:Y:S01]  /*8cd0*/  LDS.128 R32, [R5+UR6+0x1800] ;  /* 0x0018000605207984 */ /* 0x000e220008000c00 */
[-C--:B------:R-:W-:Y:S02]  /*8ce0*/  LEA.HI.X.SX32 R55, R55, R176.reuse, 0x1, P4 ;  /* 0x000000b037377211 */ /* 0x080fe400020f0eff */
        /* <DEDUP_REMOVED lines=12> */
[C---:B------:R-:W-:Y:S02]  /*8db0*/  LEA R153, R28.reuse, R151, 0x3 ;  /* 0x000000971c997211 */ /* 0x040fe400078e18ff */
        /* <DEDUP_REMOVED lines=18> */
[----:B------:R-:W-:Y:S01]  /*8ee0*/  LEA R92, P5, R93, R158, 0x1 ;  /* 0x0000009e5d5c7211 */ /* 0x000fe200078a08ff */
[C---:B------:R-:W-:Y:S01]  /*8ef0*/  IMAD R163, R28.reuse, 0x8, R159 ;  /* 0x000000081ca37824 */ /* 0x040fe200078e029f */
[----:B------:R-:W-:Y:S02]  /*8f00*/  LEA.HI.X.SX32 R87, R87, R176, 0x1, P6 ;  /* 0x000000b057577211 */ /* 0x000fe400030f0eff */
[----:B------:R-:W-:Y:S01]  /*8f10*/  LEA R98, P6, R99, R158, 0x1 ;  /* 0x0000009e63627211 */ /* 0x000fe200078c08ff */
[C---:B------:R-:W-:Y:S01]  /*8f20*/  IMAD R165, R28.reuse, 0x8, R163 ;  /* 0x000000081ca57824 */ /* 0x040fe200078e02a3 */
        /* <DEDUP_REMOVED lines=21> */
[----:B------:R-:W-:-:S02]  /*9080*/  LEA R171, R28, R169, 0x3 ;  /* 0x000000a91cab7211 */ /* 0x000fc400078e18ff */
[-C--:B------:R-:W-:Y:S02]  /*9090*/  LEA R118, P4, R15, R158.reuse, 0x1 ;  /* 0x0000009e0f767211 */ /* 0x080fe400078808ff */
[----:B------:R-:W-:Y:S01]  /*90a0*/  LEA R122, P5, R19, R158, 0x1 ;  /* 0x0000009e137a7211 */ /* 0x000fe200078a08ff */
[----:B------:R-:W-:Y:S01]  /*90b0*/  IMAD R173, R28, 0x8, R171 ;  /* 0x000000081cad7824 */ /* 0x000fe200078e02ab */
[----:B------:R-:W-:Y:S02]  /*90c0*/  LEA.HI.X.SX32 R121, R17, R176, 0x1, P6 ;  /* 0x000000b011797211 */ /* 0x000fe400030f0eff */
[----:B------:R-:W-:Y:S02]  /*90d0*/  LEA R126, P6, R23, R158, 0x1 ;  /* 0x0000009e177e7211 */ /* 0x000fe400078c08ff */
[-C--:B------:R-:W-:Y:S02]  /*90e0*/  LEA.HI.X.SX32 R119, R15, R176.reuse, 0x1, P4 ;  /* 0x000000b00f777211 */ /* 0x080fe400020f0eff */
[----:B------:R-:W-:Y:S01]  /*90f0*/  LEA.HI.X.SX32 R123, R19, R176, 0x1, P5 ;  /* 0x000000b0137b7211 */ /* 0x000fe200028f0eff */
[----:B------:R-:W-:Y:S01]  /*9100*/  LDS.128 R12, [R5+UR6+0x400] ;  /* 0x00040006050c7984 */ /* 0x000fe20008000c00 */
[----:B------:R-:W-:-:S02]  /*9110*/  LEA R124, P4, R21, R158, 0x1 ;  /* 0x0000009e157c7211 */ /* 0x000fc400078808ff */
[----:B------:R-:W-:Y:S01]  /*9120*/  LEA R128, P5, R129, R158, 0x1 ;  /* 0x0000009e81807211 */ /* 0x000fe200078a08ff */
[----:B------:R-:W-:Y:S01]  /*9130*/  LDS.128 R16, [R5+UR6+0x800] ;  /* 0x0008000605107984 */ /* 0x000fe20008000c00 */
[----:B------:R-:W-:Y:S02]  /*9140*/  LEA.HI.X.SX32 R127, R23, R176, 0x1, P6 ;  /* 0x000000b0177f7211 */ /* 0x000fe400030f0eff */
[----:B------:R-:W-:Y:S02]  /*9150*/  LEA R132, P6, R11, R158, 0x1 ;  /* 0x0000009e0b847211 */ /* 0x000fe400078c08ff */
[-C--:B------:R-:W-:Y:S02]  /*9160*/  LEA.HI.X.SX32 R125, R21, R176.reuse, 0x1, P4 ;  /* 0x000000b0157d7211 */ /* 0x080fe400020f0eff */
[----:B------:R-:W-:Y:S01]  /*9170*/  LEA.HI.X.SX32 R129, R129, R176, 0x1, P5 ;  /* 0x000000b081817211 */ /* 0x000fe200028f0eff */
[----:B------:R-:W-:Y:S01]  /*9180*/  LDS.128 R20, [R5+UR6+0xc00] ;  /* 0x000c000605147984 */ /* 0x000fe20008000c00 */
[----:B------:R-:W-:-:S02]  /*9190*/  LEA R175, R28, R173, 0x3 ;  /* 0x000000ad1caf7211 */ /* 0x000fc400078e18ff */
[-C--:B------:R-:W-:Y:S02]  /*91a0*/  LEA R130, P4, R25, R158.reuse, 0x1 ;  /* 0x0000009e19827211 */ /* 0x080fe400078808ff */
[----:B------:R-:W-:Y:S01]  /*91b0*/  LEA R134, P5, R27, R158, 0x1 ;  /* 0x0000009e1b867211 */ /* 0x000fe200078a08ff */
[----:B------:R-:W-:Y:S01]  /*91c0*/  IMAD R174, R28, 0x8, R175 ;  /* 0x000000081cae7824 */ /* 0x000fe200078e02af */
[-C--:B------:R-:W-:Y:S02]  /*91d0*/  LEA.HI.X.SX32 R133, R11, R176.reuse, 0x1, P6 ;  /* 0x000000b00b857211 */ /* 0x080fe400030f0eff */
[----:B------:R-:W1:Y:S01]  /*91e0*/  LDS.128 R8, [R5+UR6] ;  /* 0x0000000605087984 */ /* 0x000e620008000c00 */
[-C--:B------:R-:W-:Y:S02]  /*91f0*/  LEA.HI.X.SX32 R131, R25, R176.reuse, 0x1, P4 ;  /* 0x000000b019837211 */ /* 0x080fe400020f0eff */
[----:B------:R-:W-:Y:S02]  /*9200*/  LEA.HI.X.SX32 R135, R27, R176, 0x1, P5 ;  /* 0x000000b01b877211 */ /* 0x000fe400028f0eff */
[----:B------:R-:W-:Y:S01]  /*9210*/  FSETP.NEU.AND P3, PT, R30, RZ, PT ;  /* 0x000000ff1e00720b */ /* 0x000fe20003f6d000 */
[----:B------:R-:W-:Y:S01]  /*9220*/  LDS.128 R24, [R5+UR6+0x1000] ;  /* 0x0010000605187984 */ /* 0x000fe20008000c00 */
[----:B------:R-:W-:-:S02]  /*9230*/  FSETP.NEU.AND P1, PT, R36, RZ, PT ;  /* 0x000000ff2400720b */ /* 0x000fc40003f2d000 */
[-C--:B------:R-:W-:Y:S01]  /*9240*/  LEA R138, P6, R139, R158.reuse, 0x1 ;  /* 0x0000009e8b8a7211 */ /* 0x080fe200078c08ff */
[----:B------:R-:W2:Y:S01]  /*9250*/  LDS.128 R28, [R5+UR6+0x1400] ;  /* 0x00140006051c7984 */ /* 0x000ea20008000c00 */
[----:B------:R-:W-:Y:S02]  /*9260*/  LEA R136, P4, R137, R158, 0x1 ;  /* 0x0000009e89887211 */ /* 0x000fe400078808ff */
[----:B------:R-:W-:Y:S01]  /*9270*/  LEA.HI.X.SX32 R139, R139, R176, 0x1, P6 ;  /* 0x000000b08b8b7211 */ /* 0x000fe200030f0eff */
[----:B------:R3:W4:Y:S01]  /*9280*/  LDS.128 R36, [R5+UR6+0x1c00] ;  /* 0x001c000605247984 */ /* 0x0007220008000c00 */
[----:B------:R-:W-:Y:S02]  /*9290*/  LEA R144, P6, R145, R158, 0x1 ;  /* 0x0000009e91907211 */ /* 0x000fe400078c08ff */
[----:B0-----:R-:W-:Y:S02]  /*92a0*/  PRMT R51, R33, 0x7632, R51 ;  /* 0x0000763221337816 */ /* 0x001fe40000000033 */
[----:B------:R-:W-:-:S02]  /*92b0*/  LEA.HI.X.SX32 R145, R145, R176, 0x1, P6 ;  /* 0x000000b091917211 */ /* 0x000fc400030f0eff */
[-C--:B------:R-:W-:Y:S02]  /*92c0*/  LEA R150, P6, R151, R158.reuse, 0x1 ;  /* 0x0000009e97967211 */ /* 0x080fe400078c08ff */
[----:B------:R-:W-:Y:S02]  /*92d0*/  LEA R140, P5, R141, R158, 0x1 ;  /* 0x0000009e8d8c7211 */ /* 0x000fe400078a08ff */
[----:B------:R-:W-:Y:S02]  /*92e0*/  LEA.HI.X.SX32 R151, R151, R176, 0x1, P6 ;  /* 0x000000b097977211 */ /* 0x000fe400030f0eff */
[----:B------:R-:W-:Y:S02]  /*92f0*/  LEA R156, P6, R157, R158, 0x1 ;  /* 0x0000009e9d9c7211 */ /* 0x000fe400078c08ff */
[-C--:B------:R-:W-:Y:S02]  /*9300*/  LEA.HI.X.SX32 R137, R137, R176.reuse, 0x1, P4 ;  /* 0x000000b089897211 */ /* 0x080fe400020f0eff */
[----:B------:R-:W-:-:S02]  /*9310*/  LEA.HI.X.SX32 R157, R157, R176, 0x1, P6 ;  /* 0x000000b09d9d7211 */ /* 0x000fc400030f0eff */
[-C--:B------:R-:W-:Y:S02]  /*9320*/  LEA R166, P6, R165, R158.reuse, 0x1 ;  /* 0x0000009ea5a67211 */ /* 0x080fe400078c08ff */
[----:B------:R-:W-:Y:S02]  /*9330*/  LEA R142, P4, R143, R158, 0x1 ;  /* 0x0000009e8f8e7211 */ /* 0x000fe400078808ff */
[----:B------:R-:W-:Y:S02]  /*9340*/  LEA.HI.X.SX32 R167, R165, R176, 0x1, P6 ;  /* 0x000000b0a5a77211 */ /* 0x000fe400030f0eff */
[C---:B------:R-:W-:Y:S01]  /*9350*/  LEA R172, P6, R173.reuse, R158, 0x1 ;  /* 0x0000009eadac7211 */ /* 0x040fe200078c08ff */
[----:B-1----:R0:W-:Y:S01]  /*9360*/  STG.E.U16 desc[UR10][R6.64], R8 ;  /* 0x0000000806007986 */ /* 0x0021e2000c10150a */
[----:B---3--:R-:W-:Y:S02]  /*9370*/  PRMT R5, R8, 0x7632, R5 ;  /* 0x0000763208057816 */ /* 0x008fe40000000005 */
[----:B------:R-:W-:Y:S01]  /*9380*/  LEA.HI.X.SX32 R173, R173, R176, 0x1, P6 ;  /* 0x000000b0adad7211 */ /* 0x000fe200030f0eff */
[----:B------:R1:W-:Y:S01]  /*9390*/  STG.E.U16 desc[UR10][R42.64], R12 ;  /* 0x0000000c2a007986 */ /* 0x0003e2000c10150a */
[----:B------:R-:W-:-:S02]  /*93a0*/  FSETP.NEU.AND P6, PT, R50, RZ, PT ;  /* 0x000000ff3200720b */ /* 0x000fc40003fcd000 */
[----:B------:R-:W-:Y:S01]  /*93b0*/  LEA.HI.X.SX32 R141, R141, R176, 0x1, P5 ;  /* 0x000000b08d8d7211 */ /* 0x000fe200028f0eff */
[----:B------:R3:W-:Y:S01]  /*93c0*/  STG.E.U16 desc[UR10][R40.64], R16 ;  /* 0x0000001028007986 */ /* 0x0007e2000c10150a */
[----:B------:R-:W-:Y:S02]  /*93d0*/  LEA R146, P5, R147, R158, 0x1 ;  /* 0x0000009e93927211 */ /* 0x000fe400078a08ff */
[----:B--2---:R-:W-:Y:S01]  /*93e0*/  PRMT R50, R29, 0x7632, R50 ;  /* 0x000076321d327816 */ /* 0x004fe20000000032 */
[----:B------:R-:W-:Y:S01]  /*93f0*/  STG.E.U16 desc[UR10][R44.64], R20 ;  /* 0x000000142c007986 */ /* 0x000fe2000c10150a */
[----:B0-----:R-:W-:Y:S02]  /*9400*/  PRMT R7, R12, 0x7632, R7 ;  /* 0x000076320c077816 */ /* 0x001fe40000000007 */
[----:B------:R-:W-:Y:S01]  /*9410*/  PRMT R6, R16, 0x7632, R6 ;  /* 0x0000763210067816 */ /* 0x000fe20000000006 */
[----:B------:R0:W-:Y:S01]  /*9420*/  STG.E.U16 desc[UR10][R46.64], R24 ;  /* 0x000000182e007986 */ /* 0x0001e2000c10150a */
[----:B------:R-:W-:-:S02]  /*9430*/  PRMT R8, R20, 0x7632, R8 ;  /* 0x0000763214087816 */ /* 0x000fc40000000008 */
[----:B-1----:R-:W-:Y:S01]  /*9440*/  PRMT R43, R13, 0x7632, R43 ;  /* 0x000076320d2b7816 */ /* 0x002fe2000000002b */
[----:B------:R1:W-:Y:S01]  /*9450*/  STG.E.U16 desc[UR10][R88.64], R28 ;  /* 0x0000001c58007986 */ /* 0x0003e2000c10150a */
[----:B---3--:R-:W-:Y:S02]  /*9460*/  PRMT R41, R9, 0x7632, R41 ;  /* 0x0000763209297816 */ /* 0x008fe40000000029 */
[----:B------:R-:W-:Y:S01]  /*9470*/  LEA.HI.X.SX32 R143, R143, R176, 0x1, P4 ;  /* 0x000000b08f8f7211 */ /* 0x000fe200020f0eff */
[----:B------:R2:W-:Y:S01]  /*9480*/  STG.E.U16 desc[UR10][R90.64], R32 ;  /* 0x000000205a007986 */ /* 0x0005e2000c10150a */
[----:B------:R-:W-:Y:S02]  /*9490*/  LEA R148, P4, R149, R158, 0x1 ;  /* 0x0000009e95947211 */ /* 0x000fe400078808ff */
[----:B------:R-:W-:Y:S01]  /*94a0*/  LEA.HI.X.SX32 R147, R147, R176, 0x1, P5 ;  /* 0x000000b093937211 */ /* 0x000fe200028f0eff */
[----:B----4-:R3:W-:Y:S01]  /*94b0*/  STG.E.U16 desc[UR10][R94.64], R36 ;  /* 0x000000245e007986 */ /* 0x0107e2000c10150a */
[----:B0-----:R-:W-:-:S02]  /*94c0*/  PRMT R24, R24, 0x7632, R24 ;  /* 0x0000763218187816 */ /* 0x001fc40000000018 */
[----:B------:R-:W-:Y:S01]  /*94d0*/  PRMT R46, R17, 0x7632, R46 ;  /* 0x00007632112e7816 */ /* 0x000fe2000000002e */
[----:B------:R0:W-:Y:S01]  /*94e0*/  STG.E.U16 desc[UR10][R52.64], R5 ;  /* 0x0000000534007986 */ /* 0x0001e2000c10150a */
[----:B-1----:R-:W-:Y:S02]  /*94f0*/  PRMT R28, R28, 0x7632, R28 ;  /* 0x000076321c1c7816 */ /* 0x002fe4000000001c */
[----:B------:R-:W-:Y:S01]  /*9500*/  LEA R152, P5, R153, R158, 0x1 ;  /* 0x0000009e99987211 */ /* 0x000fe200078a08ff */
[----:B------:R-:W-:Y:S01]  /*9510*/  STG.E.U16 desc[UR10][R54.64], R7 ;  /* 0x0000000736007986 */ /* 0x000fe2000c10150a */
[----:B--2---:R-:W-:Y:S02]  /*9520*/  PRMT R32, R32, 0x7632, R32 ;  /* 0x0000763220207816 */ /* 0x004fe40000000020 */
[----:B------:R-:W-:Y:S01]  /*9530*/  LEA.HI.X.SX32 R149, R149, R176, 0x1, P4 ;  /* 0x000000b095957211 */ /* 0x000fe200020f0eff */
[----:B------:R1:W-:Y:S01]  /*9540*/  STG.E.U16 desc[UR10][R56.64], R6 ;  /* 0x0000000638007986 */ /* 0x0003e2000c10150a */
[----:B---3--:R-:W-:-:S02]  /*9550*/  PRMT R36, R36, 0x7632, R36 ;  /* 0x0000763224247816 */ /* 0x008fc40000000024 */
[----:B------:R-:W-:Y:S01]  /*9560*/  LEA R154, P4, R155, R158, 0x1 ;  /* 0x0000009e9b9a7211 */ /* 0x000fe200078808ff */
[----:B------:R-:W-:Y:S01]  /*9570*/  STG.E.U16 desc[UR10][R58.64], R8 ;  /* 0x000000083a007986 */ /* 0x000fe2000c10150a */
[----:B0-----:R-:W-:Y:S02]  /*9580*/  PRMT R5, R21, 0x7632, R5 ;  /* 0x0000763215057816 */ /* 0x001fe40000000005 */
[----:B------:R-:W-:Y:S01]  /*9590*/  PRMT R52, R37, 0x7632, R52 ;  /* 0x0000763225347816 */ /* 0x000fe20000000034 */
[----:B------:R-:W-:Y:S01]  /*95a0*/  STG.E.U16 desc[UR10][R60.64], R24 ;  /* 0x000000183c007986 */ /* 0x000fe2000c10150a */
[----:B------:R-:W-:Y:S02]  /*95b0*/  LEA.HI.X.SX32 R153, R153, R176, 0x1, P5 ;  /* 0x000000b099997211 */ /* 0x000fe400028f0eff */
[----:B------:R-:W-:Y:S01]  /*95c0*/  LEA R160, P5, R159, R158, 0x1 ;  /* 0x0000009e9fa07211 */ /* 0x000fe200078a08ff */
[----:B------:R0:W-:Y:S01]  /*95d0*/  STG.E.U16 desc[UR10][R62.64], R28 ;  /* 0x0000001c3e007986 */ /* 0x0001e2000c10150a */
[----:B------:R-:W-:Y:S01]  /*95e0*/  LEA.HI.X.SX32 R155, R155, R176, 0x1, P4 ;  /* 0x000000b09b9b7211 */ /* 0x000fe200020f0eff */
[----:B-1----:R-:W1:Y:S01]  /*95f0*/  LDC.64 R6, c[0x0][0x3a0] ;  /* 0x0000e800ff067b82 */ /* 0x002e620000000a00 */
[----:B------:R-:W-:Y:S01]  /*9600*/  LEA R162, P4, R163, R158, 0x1 ;  /* 0x0000009ea3a27211 */ /* 0x000fe200078808ff */
[----:B------:R2:W-:Y:S01]  /*9610*/  STG.E.U16 desc[UR10][R68.64], R32 ;  /* 0x0000002044007986 */ /* 0x0005e2000c10150a */
[----:B------:R-:W-:-:S02]  /*9620*/  LEA.HI.X.SX32 R161, R159, R176, 0x1, P5 ;  /* 0x000000b09fa17211 */ /* 0x000fc400028f0eff */
[----:B------:R-:W-:Y:S01]  /*9630*/  LEA R164, P5, R169, R158, 0x1 ;  /* 0x0000009ea9a47211 */ /* 0x000fe200078a08ff */
[----:B------:R-:W-:Y:S01]  /*9640*/  STG.E.U16 desc[UR10][R74.64], R36 ;  /* 0x000000244a007986 */ /* 0x000fe2000c10150a */
[----:B------:R-:W-:Y:S02]  /*9650*/  LEA.HI.X.SX32 R163, R163, R176, 0x1, P4 ;  /* 0x000000b0a3a37211 */ /* 0x000fe400020f0eff */
[----:B------:R-:W-:Y:S01]  /*9660*/  LEA R168, P4, R171, R158, 0x1 ;  /* 0x0000009eaba87211 */ /* 0x000fe200078808ff */
[----:B------:R3:W-:Y:S01]  /*9670*/  STG.E.U16 desc[UR10][R66.64], R9 ;  /* 0x0000000942007986 */ /* 0x0007e2000c10150a */
[----:B0-----:R-:W-:Y:S02]  /*9680*/  PRMT R63, R10, 0x7632, R63 ;  /* 0x000076320a3f7816 */ /* 0x001fe4000000003f */
[----:B------:R-:W-:Y:S01]  /*9690*/  LEA.HI.X.SX32 R165, R169, R176, 0x1, P5 ;  /* 0x000000b0a9a57211 */ /* 0x000fe200028f0eff */
[----:B------:R-:W-:Y:S01]  /*96a0*/  STG.E.U16 desc[UR10][R72.64], R13 ;  /* 0x0000000d48007986 */ /* 0x000fe2000c10150a */
[----:B--2---:R-:W-:-:S02]  /*96b0*/  PRMT R68, R30, 0x7632, R68 ;  /* 0x000076321e447816 */ /* 0x004fc40000000044 */
[----:B------:R-:W-:Y:S01]  /*96c0*/  PRMT R69, R34, 0x7632, R69 ;  /* 0x0000763222457816 */ /* 0x000fe20000000045 */
[----:B------:R0:W-:Y:S01]  /*96d0*/  STG.E.U16 desc[UR10][R64.64], R17 ;  /* 0x0000001140007986 */ /* 0x0001e2000c10150a */
[----:B------:R-:W-:Y:S02]  /*96e0*/  LEA R170, P5, R175, R158, 0x1 ;  /* 0x0000009eafaa7211 */ /* 0x000fe400078a08ff */
[----:B------:R-:W-:Y:S01]  /*96f0*/  LEA.HI.X.SX32 R169, R171, R176, 0x1, P4 ;  /* 0x000000b0aba97211 */ /* 0x000fe200020f0eff */
[----:B------:R2:W-:Y:S01]  /*9700*/  STG.E.U16 desc[UR10][R70.64], R21 ;  /* 0x0000001546007986 */ /* 0x0005e2000c10150a */
[----:B---3--:R-:W-:Y:S02]  /*9710*/  PRMT R66, R22, 0x7632, R66 ;  /* 0x0000763216427816 */ /* 0x008fe40000000042 */
[----:B------:R-:W-:Y:S01]  /*9720*/  PRMT R67, R26, 0x7632, R67 ;  /* 0x000076321a437816 */ /* 0x000fe20000000043 */
[----:B------:R3:W-:Y:S01]  /*9730*/  STG.E.U16 desc[UR10][R76.64], R25 ;  /* 0x000000194c007986 */ /* 0x0007e2000c10150a */
[----:B------:R-:W-:-:S02]  /*9740*/  LEA R158, P4, R174, R158, 0x1 ;  /* 0x0000009eae9e7211 */ /* 0x000fc400078808ff */
[-C--:B------:R-:W-:Y:S01]  /*9750*/  LEA.HI.X.SX32 R171, R175, R176.reuse, 0x1, P5 ;  /* 0x000000b0afab7211 */ /* 0x080fe200028f0eff */
[----:B------:R4:W-:Y:S01]  /*9760*/  STG.E.U16 desc[UR10][R78.64], R29 ;  /* 0x0000001d4e007986 */ /* 0x0009e2000c10150a */
[----:B0-----:R-:W-:Y:S02]  /*9770*/  PRMT R64, R14, 0x7632, R64 ;  /* 0x000076320e407816 */ /* 0x001fe40000000040 */
[----:B------:R-:W-:Y:S01]  /*9780*/  PRMT R65, R18, 0x7632, R65 ;  /* 0x0000763212417816 */ /* 0x000fe20000000041 */
[----:B------:R0:W-:Y:S01]  /*9790*/  STG.E.U16 desc[UR10][R84.64], R33 ;  /* 0x0000002154007986 */ /* 0x0001e2000c10150a */
[----:B--2---:R-:W-:Y:S02]  /*97a0*/  PRMT R70, R38, 0x7632, R70 ;  /* 0x0000763226467816 */ /* 0x004fe40000000046 */
[----:B------:R-:W-:Y:S01]  /*97b0*/  LEA.HI.X.SX32 R159, R174, R176, 0x1, P4 ;  /* 0x000000b0ae9f7211 */ /* 0x000fe200020f0eff */
[----:B------:R2:W-:Y:S01]  /*97c0*/  STG.E.U16 desc[UR10][R80.64], R37 ;  /* 0x0000002550007986 */ /* 0x0005e2000c10150a */
[----:B---3--:R-:W-:-:S02]  /*97d0*/  PRMT R25, R25, 0x7632, R25 ;  /* 0x0000763219197816 */ /* 0x008fc40000000019 */
[----:B------:R-:W-:Y:S01]  /*97e0*/  FSEL R115, R115, -INF , P2 ;  /* 0xff80000073737808 */ /* 0x000fe20001000000 */
[----:B------:R3:W-:Y:S01]  /*97f0*/  STG.E.U16 desc[UR10][R82.64], R41 ;  /* 0x0000002952007986 */ /* 0x0007e2000c10150a */
[----:B----4-:R-:W-:Y:S02]  /*9800*/  PRMT R79, R39, 0x7632, R79 ;  /* 0x00007632274f7816 */ /* 0x010fe4000000004f */
[----:B------:R-:W-:Y:S01]  /*9810*/  FSEL R116, R116, -INF , P1 ;  /* 0xff80000074747808 */ /* 0x000fe20000800000 */
[----:B------:R4:W-:Y:S01]  /*9820*/  STG.E.U16 desc[UR10][R86.64], R43 ;  /* 0x0000002b56007986 */ /* 0x0009e2000c10150a */
[----:B0-----:R-:W-:Y:S01]  /*9830*/  PRMT R84, R27, 0x7632, R84 ;  /* 0x000076321b547816 */ /* 0x001fe20000000054 */
[----:B------:R-:W-:Y:S01]  /*9840*/  FFMA R9, R115, 0.69314718246459960938, R2 ;  /* 0x3f31721873097823 */ /* 0x000fe20000000002 */
[----:B------:R-:W-:Y:S01]  /*9850*/  PRMT R85, R35, 0x7632, R85 ;  /* 0x0000763223557816 */ /* 0x000fe20000000055 */
[----:B------:R-:W-:Y:S01]  /*9860*/  STG.E.U16 desc[UR10][R92.64], R46 ;  /* 0x0000002e5c007986 */ /* 0x000fe2000c10150a */
[----:B--2---:R-:W-:-:S02]  /*9870*/  PRMT R80, R11, 0x7632, R80 ;  /* 0x000076320b507816 */ /* 0x004fc40000000050 */
[----:B------:R-:W-:Y:S01]  /*9880*/  PRMT R81, R15, 0x7632, R81 ;  /* 0x000076320f517816 */ /* 0x000fe20000000051 */
[----:B------:R0:W-:Y:S01]  /*9890*/  STG.E.U16 desc[UR10][R96.64], R5 ;  /* 0x0000000560007986 */ /* 0x0001e2000c10150a */
[----:B---3--:R-:W-:Y:S02]  /*98a0*/  PRMT R83, R19, 0x7632, R83 ;  /* 0x0000763213537816 */ /* 0x008fe40000000053 */
[----:B------:R-:W-:Y:S01]  /*98b0*/  PRMT R82, R23, 0x7632, R82 ;  /* 0x0000763217527816 */ /* 0x000fe20000000052 */
[----:B------:R-:W-:Y:S01]  /*98c0*/  STG.E.U16 desc[UR10][R98.64], R25 ;  /* 0x0000001962007986 */ /* 0x000fe2000c10150a */
[----:B----4-:R-:W-:Y:S02]  /*98d0*/  PRMT R86, R31, 0x7632, R86 ;  /* 0x000076321f567816 */ /* 0x010fe40000000056 */
[----:B------:R-:W-:Y:S01]  /*98e0*/  FSEL R117, R117, -INF , P6 ;  /* 0xff80000075757808 */ /* 0x000fe20003000000 */
[----:B------:R-:W-:Y:S04]  /*98f0*/  STG.E.U16 desc[UR10][R100.64], R50 ;  /* 0x0000003264007986 */ /* 0x000fe8000c10150a */
[----:B------:R-:W-:Y:S01]  /*9900*/  STG.E.U16 desc[UR10][R102.64], R51 ;  /* 0x0000003366007986 */ /* 0x000fe2000c10150a */
[----:B0-----:R-:W-:-:S03]  /*9910*/  FSEL R5, R114, -INF , P3 ;  /* 0xff80000072057808 */ /* 0x001fc60001800000 */
[----:B------:R-:W-:Y:S02]  /*9920*/  STG.E.U16 desc[UR10][R104.64], R52 ;  /* 0x0000003468007986 */ /* 0x000fe4000c10150a */
[----:B------:R-:W-:Y:S02]  /*9930*/  FFMA R8, R5, 0.69314718246459960938, R0 ;  /* 0x3f31721805087823 */ /* 0x000fe40000000000 */
[----:B------:R0:W-:Y:S04]  /*9940*/  STG.E.U16 desc[UR10][R106.64], R10 ;  /* 0x0000000a6a007986 */ /* 0x0001e8000c10150a */
[----:B------:R-:W-:Y:S04]  /*9950*/  STG.E.U16 desc[UR10][R108.64], R14 ;  /* 0x0000000e6c007986 */ /* 0x000fe8000c10150a */
[----:B------:R-:W-:Y:S04]  /*9960*/  STG.E.U16 desc[UR10][R110.64], R18 ;  /* 0x000000126e007986 */ /* 0x000fe8000c10150a */
[----:B------:R-:W-:Y:S01]  /*9970*/  STG.E.U16 desc[UR10][R112.64], R22 ;  /* 0x0000001670007986 */ /* 0x000fe2000c10150a */
[----:B0-----:R-:W-:Y:S01]  /*9980*/  FFMA R10, R116, 0.69314718246459960938, R3 ;  /* 0x3f317218740a7823 */ /* 0x001fe20000000003 */
[C---:B------:R-:W-:Y:S01]  /*9990*/  SHF.L.U32 R3, R252.reuse, 0x2, RZ ;  /* 0x00000002fc037819 */ /* 0x040fe200000006ff */
[----:B------:R-:W-:Y:S01]  /*99a0*/  IMAD.HI R252, R252, 0x4, RZ ;  /* 0x00000004fcfc7827 */ /* 0x000fe200078e02ff */
[----:B------:R-:W-:Y:S02]  /*99b0*/  STG.E.U16 desc[UR10][R118.64], R26 ;  /* 0x0000001a76007986 */ /* 0x000fe4000c10150a */
[----:B-1----:R-:W-:-:S02]  /*99c0*/  IADD3 R2, P1, P2, R3, UR7, R6 ;  /* 0x0000000703027c10 */ /* 0x002fc4000fa3e006 */
[----:B------:R-:W-:Y:S02]  /*99d0*/  STG.E.U16 desc[UR10][R120.64], R30 ;  /* 0x0000001e78007986 */ /* 0x000fe4000c10150a */
[----:B------:R-:W-:Y:S02]  /*99e0*/  IADD3.X R3, PT, PT, R252, UR5, R7, P1, P2 ;  /* 0x00000005fc037c10 */ /* 0x000fe40008fe4407 */
[----:B------:R-:W-:Y:S04]  /*99f0*/  STG.E.U16 desc[UR10][R122.64], R34 ;  /* 0x000000227a007986 */ /* 0x000fe8000c10150a */
        /* <DEDUP_REMOVED lines=9> */
[----:B------:R0:W-:Y:S04]  /*9a90*/  STG.E.U16 desc[UR10][R142.64], R11 ;  /* 0x0000000b8e007986 */ /* 0x0001e8000c10150a */
[----:B------:R1:W-:Y:S04]  /*9aa0*/  STG.E.U16 desc[UR10][R144.64], R15 ;  /* 0x0000000f90007986 */ /* 0x0003e8000c10150a */
[----:B------:R1:W-:Y:S04]  /*9ab0*/  STG.E.U16 desc[UR10][R146.64], R19 ;  /* 0x0000001392007986 */ /* 0x0003e8000c10150a */
[----:B------:R1:W-:Y:S01]  /*9ac0*/  STG.E.U16 desc[UR10][R148.64], R23 ;  /* 0x0000001794007986 */ /* 0x0003e2000c10150a */
[----:B0-----:R-:W-:-:S03]  /*9ad0*/  FFMA R11, R117, 0.69314718246459960938, R4 ;  /* 0x3f317218750b7823 */ /* 0x001fc60000000004 */
[----:B------:R1:W-:Y:S04]  /*9ae0*/  STG.E.U16 desc[UR10][R150.64], R27 ;  /* 0x0000001b96007986 */ /* 0x0003e8000c10150a */
        /* <DEDUP_REMOVED lines=10> */
[----:B------:R1:W-:Y:S01]  /*9b90*/  STG.E.U16 desc[UR10][R158.64], R79 ;  /* 0x0000004f9e007986 */ /* 0x0003e2000c10150a */
[----:B------:R-:W-:Y:S06]  /*9ba0*/  BAR.SYNC.DEFER_BLOCKING 0x0 ;  /* 0x0000000000007b1d */ /* 0x000fec0000010000 */
[----:B------:R1:W-:Y:S02]  /*9bb0*/  STS.128 [R48+UR6], R8 ;  /* 0x0000000830007988 */ /* 0x0003e40008000c06 */
[----:B------:R-:W-:Y:S06]  /*9bc0*/  BAR.SYNC.DEFER_BLOCKING 0x0 ;  /* 0x0000000000007b1d */ /* 0x000fec0000010000 */
[----:B------:R-:W-:Y:S05]  /*9bd0*/  @P0 EXIT ;  /* 0x000000000000094d */ /* 0x000fea0003800000 */
[----:B------:R-:W0:Y:S04]  /*9be0*/  LDS R49, [R49] ;  /* 0x0000000031317984 */ /* 0x000e280000000800 */
[----:B0-----:R-:W-:Y:S01]  /*9bf0*/  STG.E desc[UR10][R2.64], R49 ;  /* 0x0000003102007986 */ /* 0x001fe2000c10190a */
[----:B------:R-:W-:Y:S05]  /*9c00*/  EXIT ;  /* 0x000000000000794d */ /* 0x000fea0003800000 */
.L_x_2:
[----:B------:R-:W-:-:S00]  /*9c10*/  BRA `(.L_x_2) ;  /* 0xfffffffc00fc7947 */ /* 0x000fc0000383ffff */
[----:B------:R-:W-:-:S00]  /*9c20*/  NOP ;  /* 0x0000000000007918 */ /* 0x000fc00000000000 */
        /* <DEDUP_REMOVED lines=13> */
.L_x_3:


//--------------------- .nv.global.init           --------------------------
	.section	.nv.global.init,"aw",@progbits
.nv.global.init:
	.type		_$_str,@object
	.size		_$_str,(.L_0 - _$_str)
_$_str:
        /*0000*/ 	.byte	0x5f, 0x5f, 0x43, 0x55, 0x44, 0x41, 0x5f, 0x46, 0x54, 0x5a, 0x00
.L_0:


//--------------------- .nv.shared.attn_fwd       --------------------------
	.section	.nv.shared.attn_fwd,"aw",@nobits
	.sectionflags	@""
	.align	16
	.zero		1024


//--------------------- .nv.shared.reserved.0     --------------------------
	.section	.nv.shared.reserved.0,"aw",@nobits
	.weak		__nv_reservedSMEM_offset_0_alias
	.size		__nv_reservedSMEM_offset_0_alias, 0, 64
	.other		__nv_reservedSMEM_offset_0_alias,@"STO_CUDA_RESERVED_SHARED STV_DEFAULT"
__nv_reservedSMEM_offset_0_alias:
	.zero		0
	.zero		64


//--------------------- .nv.constant0.attn_fwd    --------------------------
	.section	.nv.constant0.attn_fwd,"a",@progbits
	.sectionflags	@""
	.align	4
.nv.constant0.attn_fwd:
	.zero		1032


//--------------------- SYMBOLS --------------------------

	.type		.nv.reservedSmem.offset0,@object
	.size		.nv.reservedSmem.offset0,0x4
	.type		.nv.reservedSmem.cap,@object
	.size		.nv.reservedSmem.cap,0x4
